	.target	sm_80

	.elftype	@"ET_EXEC"


//--------------------- .note.nv.tkinfo           --------------------------
	.section	.note.nv.tkinfo,"",@"SHT_NOTE"
	.sectionflags	@"SHF_NOTE_NV_TKINFO"
	.tkinfo
        /*0018*/ 	.word	0x00000002
        /*0030*/ 	.string	""
        /*0030*/ 	.string	"ptxas"
        /*0030*/ 	.string	"Cuda compilation tools, release 13.0, V13.0.88"
        /*0030*/ 	.string	"Build cuda_13.0.r13.0/compiler.36424714_0"
        /*0030*/ 	.string	"-v  -suppress-debug-info  -lineinfo  -arch sm_80 "



//--------------------- .note.nv.cuinfo           --------------------------
	.section	.note.nv.cuinfo,"",@"SHT_NOTE"
	.sectionflags	@"SHF_NOTE_NV_CUINFO"
        /*0018*/ 	.short	0x0002
        /*001a*/ 	.short	0x0050
        /*001c*/ 	.short	0x0082
	.zero		2


//--------------------- .nv.info                  --------------------------
	.section	.nv.info,"",@"SHT_CUDA_INFO"
	.align	4


	//----- nvinfo : EIATTR_REGCOUNT
	.align		4
        /*0000*/ 	.byte	0x04, 0x2f
        /*0002*/ 	.short	(.L_2 - .L_1)
	.align		4
.L_1:
        /*0004*/ 	.word	index@(attn_fwd)
        /*0008*/ 	.word	0x000000ea


	//----- nvinfo : EIATTR_FRAME_SIZE
	.align		4
.L_2:
        /*000c*/ 	.byte	0x04, 0x11
        /*000e*/ 	.short	(.L_4 - .L_3)
	.align		4
.L_3:
        /*0010*/ 	.word	index@(attn_fwd)
        /*0014*/ 	.word	0x00000000


	//----- nvinfo : EIATTR_MIN_STACK_SIZE
	.align		4
.L_4:
        /*0018*/ 	.byte	0x04, 0x12
        /*001a*/ 	.short	(.L_6 - .L_5)
	.align		4
.L_5:
        /*001c*/ 	.word	index@(attn_fwd)
        /*0020*/ 	.word	0x00000000
.L_6:


//--------------------- .nv.info.attn_fwd         --------------------------
	.section	.nv.info.attn_fwd,"",@"SHT_CUDA_INFO"
	.sectionflags	@""
	.align	4


	//----- nvinfo : EIATTR_CUDA_API_VERSION
	.align		4
        /*0000*/ 	.byte	0x04, 0x37
        /*0002*/ 	.short	(.L_8 - .L_7)
.L_7:
        /*0004*/ 	.word	0x00000082


	//----- nvinfo : EIATTR_SW2861232_WAR
	.align		4
.L_8:
        /*0008*/ 	.byte	0x01, 0x35
	.zero		2


	//----- nvinfo : EIATTR_PARAM_CBANK
	.align		4
        /*000c*/ 	.byte	0x04, 0x0a
        /*000e*/ 	.short	(.L_10 - .L_9)
	.align		4
.L_9:
        /*0010*/ 	.word	index@(.nv.constant0.attn_fwd)
        /*0014*/ 	.short	0x0160
        /*0016*/ 	.short	0x0088


	//----- nvinfo : EIATTR_CBANK_PARAM_SIZE
	.align		4
.L_10:
        /*0018*/ 	.byte	0x03, 0x19
        /*001a*/ 	.short	0x0088


	//----- nvinfo : EIATTR_KPARAM_INFO
	.align		4
        /*001c*/ 	.byte	0x04, 0x17
        /*001e*/ 	.short	(.L_12 - .L_11)
.L_11:
        /*0020*/ 	.word	0x00000000
        /*0024*/ 	.short	0x0019
        /*0026*/ 	.short	0x0080
        /*0028*/ 	.byte	0x00, 0xf4, 0x21, 0x00


	//----- nvinfo : EIATTR_KPARAM_INFO
	.align		4
.L_12:
        /*002c*/ 	.byte	0x04, 0x17
        /*002e*/ 	.short	(.L_14 - .L_13)
.L_13:
        /*0030*/ 	.word	0x00000000
        /*0034*/ 	.short	0x0018
        /*0036*/ 	.short	0x0078
        /*0038*/ 	.byte	0x00, 0xf4, 0x21, 0x00


	//----- nvinfo : EIATTR_KPARAM_INFO
	.align		4
.L_14:
        /*003c*/ 	.byte	0x04, 0x17
        /*003e*/ 	.short	(.L_16 - .L_15)
.L_15:
        /*0040*/ 	.word	0x00000000
        /*0044*/ 	.short	0x0017
        /*0046*/ 	.short	0x0070
        /*0048*/ 	.byte	0x00, 0xf0, 0x11, 0x00


	//----- nvinfo : EIATTR_KPARAM_INFO
	.align		4
.L_16:
        /*004c*/ 	.byte	0x04, 0x17
        /*004e*/ 	.short	(.L_18 - .L_17)
.L_17:
        /*0050*/ 	.word	0x00000000
        /*0054*/ 	.short	0x0016
        /*0056*/ 	.short	0x006c
        /*0058*/ 	.byte	0x00, 0xf0, 0x11, 0x00


	//----- nvinfo : EIATTR_KPARAM_INFO
	.align		4
.L_18:
        /*005c*/ 	.byte	0x04, 0x17
        /*005e*/ 	.short	(.L_20 - .L_19)
.L_19:
        /*0060*/ 	.word	0x00000000
        /*0064*/ 	.short	0x0015
        /*0066*/ 	.short	0x0068
        /*0068*/ 	.byte	0x00, 0xf0, 0x11, 0x00


	//----- nvinfo : EIATTR_KPARAM_INFO
	.align		4
.L_20:
        /*006c*/ 	.byte	0x04, 0x17
        /*006e*/ 	.short	(.L_22 - .L_21)
.L_21:
        /*0070*/ 	.word	0x00000000
        /*0074*/ 	.short	0x0014
        /*0076*/ 	.short	0x0064
        /*0078*/ 	.byte	0x00, 0xf0, 0x11, 0x00


	//----- nvinfo : EIATTR_KPARAM_INFO
	.align		4
.L_22:
        /*007c*/ 	.byte	0x04, 0x17
        /*007e*/ 	.short	(.L_24 - .L_23)
.L_23:
        /*0080*/ 	.word	0x00000000
        /*0084*/ 	.short	0x0013
        /*0086*/ 	.short	0x0060
        /*0088*/ 	.byte	0x00, 0xf0, 0x11, 0x00


	//----- nvinfo : EIATTR_KPARAM_INFO
	.align		4
.L_24:
        /*008c*/ 	.byte	0x04, 0x17
        /*008e*/ 	.short	(.L_26 - .L_25)
.L_25:
        /*0090*/ 	.word	0x00000000
        /*0094*/ 	.short	0x0012
        /*0096*/ 	.short	0x005c
        /*0098*/ 	.byte	0x00, 0xf0, 0x11, 0x00


	//----- nvinfo : EIATTR_KPARAM_INFO
	.align		4
.L_26:
        /*009c*/ 	.byte	0x04, 0x17
        /*009e*/ 	.short	(.L_28 - .L_27)
.L_27:
        /*00a0*/ 	.word	0x00000000
        /*00a4*/ 	.short	0x0011
        /*00a6*/ 	.short	0x0058
        /*00a8*/ 	.byte	0x00, 0xf0, 0x11, 0x00


	//----- nvinfo : EIATTR_KPARAM_INFO
	.align		4
.L_28:
        /*00ac*/ 	.byte	0x04, 0x17
        /*00ae*/ 	.short	(.L_30 - .L_29)
.L_29:
        /*00b0*/ 	.word	0x00000000
        /*00b4*/ 	.short	0x0010
        /*00b6*/ 	.short	0x0054
        /*00b8*/ 	.byte	0x00, 0xf0, 0x11, 0x00


	//----- nvinfo : EIATTR_KPARAM_INFO
	.align		4
.L_30:
        /*00bc*/ 	.byte	0x04, 0x17
        /*00be*/ 	.short	(.L_32 - .L_31)
.L_31:
        /*00c0*/ 	.word	0x00000000
        /*00c4*/ 	.short	0x000f
        /*00c6*/ 	.short	0x0050
        /*00c8*/ 	.byte	0x00, 0xf0, 0x11, 0x00


	//----- nvinfo : EIATTR_KPARAM_INFO
	.align		4
.L_32:
        /*00cc*/ 	.byte	0x04, 0x17
        /*00ce*/ 	.short	(.L_34 - .L_33)
.L_33:
        /*00d0*/ 	.word	0x00000000
        /*00d4*/ 	.short	0x000e
        /*00d6*/ 	.short	0x004c
        /*00d8*/ 	.byte	0x00, 0xf0, 0x11, 0x00


	//----- nvinfo : EIATTR_KPARAM_INFO
	.align		4
.L_34:
        /*00dc*/ 	.byte	0x04, 0x17
        /*00de*/ 	.short	(.L_36 - .L_35)
.L_35:
        /*00e0*/ 	.word	0x00000000
        /*00e4*/ 	.short	0x000d
        /*00e6*/ 	.short	0x0048
        /*00e8*/ 	.byte	0x00, 0xf0, 0x11, 0x00


	//----- nvinfo : EIATTR_KPARAM_INFO
	.align		4
.L_36:
        /*00ec*/ 	.byte	0x04, 0x17
        /*00ee*/ 	.short	(.L_38 - .L_37)
.L_37:
        /*00f0*/ 	.word	0x00000000
        /*00f4*/ 	.short	0x000c
        /*00f6*/ 	.short	0x0044
        /*00f8*/ 	.byte	0x00, 0xf0, 0x11, 0x00


	//----- nvinfo : EIATTR_KPARAM_INFO
	.align		4
.L_38:
        /*00fc*/ 	.byte	0x04, 0x17
        /*00fe*/ 	.short	(.L_40 - .L_39)
.L_39:
        /*0100*/ 	.word	0x00000000
        /*0104*/ 	.short	0x000b
        /*0106*/ 	.short	0x0040
        /*0108*/ 	.byte	0x00, 0xf0, 0x11, 0x00


	//----- nvinfo : EIATTR_KPARAM_INFO
	.align		4
.L_40:
        /*010c*/ 	.byte	0x04, 0x17
        /*010e*/ 	.short	(.L_42 - .L_41)
.L_41:
        /*0110*/ 	.word	0x00000000
        /*0114*/ 	.short	0x000a
        /*0116*/ 	.short	0x003c
        /*0118*/ 	.byte	0x00, 0xf0, 0x11, 0x00


	//----- nvinfo : EIATTR_KPARAM_INFO
	.align		4
.L_42:
        /*011c*/ 	.byte	0x04, 0x17
        /*011e*/ 	.short	(.L_44 - .L_43)
.L_43:
        /*0120*/ 	.word	0x00000000
        /*0124*/ 	.short	0x0009
        /*0126*/ 	.short	0x0038
        /*0128*/ 	.byte	0x00, 0xf0, 0x11, 0x00


	//----- nvinfo : EIATTR_KPARAM_INFO
	.align		4
.L_44:
        /*012c*/ 	.byte	0x04, 0x17
        /*012e*/ 	.short	(.L_46 - .L_45)
.L_45:
        /*0130*/ 	.word	0x00000000
        /*0134*/ 	.short	0x0008
        /*0136*/ 	.short	0x0034
        /*0138*/ 	.byte	0x00, 0xf0, 0x11, 0x00


	//----- nvinfo : EIATTR_KPARAM_INFO
	.align		4
.L_46:
        /*013c*/ 	.byte	0x04, 0x17
        /*013e*/ 	.short	(.L_48 - .L_47)
.L_47:
        /*0140*/ 	.word	0x00000000
        /*0144*/ 	.short	0x0007
        /*0146*/ 	.short	0x0030
        /*0148*/ 	.byte	0x00, 0xf0, 0x11, 0x00


	//----- nvinfo : EIATTR_KPARAM_INFO
	.align		4
.L_48:
        /*014c*/ 	.byte	0x04, 0x17
        /*014e*/ 	.short	(.L_50 - .L_49)
.L_49:
        /*0150*/ 	.word	0x00000000
        /*0154*/ 	.short	0x0006
        /*0156*/ 	.short	0x002c
        /*0158*/ 	.byte	0x00, 0xf0, 0x11, 0x00


	//----- nvinfo : EIATTR_KPARAM_INFO
	.align		4
.L_50:
        /*015c*/ 	.byte	0x04, 0x17
        /*015e*/ 	.short	(.L_52 - .L_51)
.L_51:
        /*0160*/ 	.word	0x00000000
        /*0164*/ 	.short	0x0005
        /*0166*/ 	.short	0x0028
        /*0168*/ 	.byte	0x00, 0xf0, 0x11, 0x00


	//----- nvinfo : EIATTR_KPARAM_INFO
	.align		4
.L_52:
        /*016c*/ 	.byte	0x04, 0x17
        /*016e*/ 	.short	(.L_54 - .L_53)
.L_53:
        /*0170*/ 	.word	0x00000000
        /*0174*/ 	.short	0x0004
        /*0176*/ 	.short	0x0020
        /*0178*/ 	.byte	0x00, 0xf4, 0x21, 0x00


	//----- nvinfo : EIATTR_KPARAM_INFO
	.align		4
.L_54:
        /*017c*/ 	.byte	0x04, 0x17
        /*017e*/ 	.short	(.L_56 - .L_55)
.L_55:
        /*0180*/ 	.word	0x00000000
        /*0184*/ 	.short	0x0003
        /*0186*/ 	.short	0x0018
        /*0188*/ 	.byte	0x00, 0xf4, 0x21, 0x00


	//----- nvinfo : EIATTR_KPARAM_INFO
	.align		4
.L_56:
        /*018c*/ 	.byte	0x04, 0x17
        /*018e*/ 	.short	(.L_58 - .L_57)
.L_57:
        /*0190*/ 	.word	0x00000000
        /*0194*/ 	.short	0x0002
        /*0196*/ 	.short	0x0010
        /*0198*/ 	.byte	0x00, 0xf4, 0x21, 0x00


	//----- nvinfo : EIATTR_KPARAM_INFO
	.align		4
.L_58:
        /*019c*/ 	.byte	0x04, 0x17
        /*019e*/ 	.short	(.L_60 - .L_59)
.L_59:
        /*01a0*/ 	.word	0x00000000
        /*01a4*/ 	.short	0x0001
        /*01a6*/ 	.short	0x0008
        /*01a8*/ 	.byte	0x00, 0xf4, 0x21, 0x00


	//----- nvinfo : EIATTR_KPARAM_INFO
	.align		4
.L_60:
        /*01ac*/ 	.byte	0x04, 0x17
        /*01ae*/ 	.short	(.L_62 - .L_61)
.L_61:
        /*01b0*/ 	.word	0x00000000
        /*01b4*/ 	.short	0x0000
        /*01b6*/ 	.short	0x0000
        /*01b8*/ 	.byte	0x00, 0xf4, 0x21, 0x00


	//----- nvinfo : EIATTR_MAXREG_COUNT
	.align		4
.L_62:
        /*01bc*/ 	.byte	0x03, 0x1b
        /*01be*/ 	.short	0x00ff


	//----- nvinfo : EIATTR_NUM_BARRIERS
	.align		4
        /*01c0*/ 	.byte	0x02, 0x4c
        /*01c2*/ 	.byte	0x01
	.zero		1


	//----- nvinfo : EIATTR_MERCURY_ISA_VERSION
	.align		4
        /*01c4*/ 	.byte	0x03, 0x5f
        /*01c6*/ 	.short	0x0000


	//----- nvinfo : EIATTR_COOP_GROUP_MASK_REGIDS
	.align		4
        /*01c8*/ 	.byte	0x04, 0x29
        /*01ca*/ 	.short	(.L_64 - .L_63)


	//   ....[0]....
.L_63:
        /*01cc*/ 	.word	0xffffffff


	//   ....[1]....
        /*01d0*/ 	.word	0xffffffff


	//   ....[2]....
        /*01d4*/ 	.word	0xffffffff


	//   ....[3]....
        /*01d8*/ 	.word	0xffffffff


	//   ....[4]....
        /*01dc*/ 	.word	0xffffffff


	//   ....[5]....
        /*01e0*/ 	.word	0xffffffff


	//   ....[6]....
        /*01e4*/ 	.word	0xffffffff


	//   ....[7]....
        /*01e8*/ 	.word	0xffffffff


	//----- nvinfo : EIATTR_COOP_GROUP_INSTR_OFFSETS
	.align		4
.L_64:
        /*01ec*/ 	.byte	0x04, 0x28
        /*01ee*/ 	.short	(.L_66 - .L_65)


	//   ....[0]....
.L_65:
        /*01f0*/ 	.word	0x000024b0


	//   ....[1]....
        /*01f4*/ 	.word	0x00002a60


	//   ....[2]....
        /*01f8*/ 	.word	0x00002c80


	//   ....[3]....
        /*01fc*/ 	.word	0x00002d40


	//   ....[4]....
        /*0200*/ 	.word	0x000042f0


	//   ....[5]....
        /*0204*/ 	.word	0x00004300


	//   ....[6]....
        /*0208*/ 	.word	0x00004380


	//   ....[7]....
        /*020c*/ 	.word	0x000043a0


	//----- nvinfo : EIATTR_EXIT_INSTR_OFFSETS
	.align		4
.L_66:
        /*0210*/ 	.byte	0x04, 0x1c
        /*0212*/ 	.short	(.L_68 - .L_67)


	//   ....[0]....
.L_67:
        /*0214*/ 	.word	0x00005090


	//   ....[1]....
        /*0218*/ 	.word	0x00005130


	//----- nvinfo : EIATTR_REQNTID
	.align		4
.L_68:
        /*021c*/ 	.byte	0x04, 0x10
        /*021e*/ 	.short	(.L_70 - .L_69)
.L_69:
        /*0220*/ 	.word	0x00000100
        /*0224*/ 	.word	0x00000001
        /*0228*/ 	.word	0x00000001
.L_70:


//--------------------- .nv.callgraph             --------------------------
	.section	.nv.callgraph,"",@"SHT_CUDA_CALLGRAPH"
	.align	4
	.sectionentsize	8
	.align		4
        /*0000*/ 	.word	0x00000000
	.align		4
        /*0004*/ 	.word	0xffffffff
	.align		4
        /*0008*/ 	.word	0x00000000
	.align		4
        /*000c*/ 	.word	0xfffffffe
	.align		4
        /*0010*/ 	.word	0x00000000
	.align		4
        /*0014*/ 	.word	0xfffffffd
	.align		4
        /*0018*/ 	.word	0x00000000
	.align		4
        /*001c*/ 	.word	0xfffffffc


//--------------------- .nv.rel.action            --------------------------
	.section	.nv.rel.action,"",@"SHT_CUDA_RELOCINFO"
	.align	8
	.sectionentsize	8
        /*0000*/ 	.byte	0x73, 0x00, 0x00, 0x00, 0x00, 0x00, 0x00, 0x00, 0x00, 0x00, 0x00, 0x11, 0x25, 0x00, 0x05, 0x36


//--------------------- .nv.constant4             --------------------------
	.section	.nv.constant4,"a",@progbits
	.align	8
	.align		8
.nv.constant4:
        /*0000*/ 	.dword	_$_str


//--------------------- .nv.constant0.attn_fwd    --------------------------
	.section	.nv.constant0.attn_fwd,"a",@progbits
	.sectionflags	@""
	.align	4
.nv.constant0.attn_fwd:
	.zero		488


//--------------------- .text.attn_fwd            --------------------------
	.section	.text.attn_fwd,"ax",@progbits
	.sectioninfo	@"SHI_REGISTERS=234"
	.align	128
        .global         attn_fwd
        .type           attn_fwd,@function
        .size           attn_fwd,(.L_x_3 - attn_fwd)
        .other          attn_fwd,@"STO_CUDA_ENTRY STV_DEFAULT"
attn_fwd:
.text.attn_fwd:
[----:B------:R-:W-:Y:S02]  /*0000*/  IMAD.MOV.U32 R1, RZ, RZ, c[0x0][0x28] ;  /* 0x00000a00ff017624 */ /* 0x000fe400078e00ff */
[----:B------:R-:W0:Y:S01]  /*0010*/  S2R R9, SR_CTAID.X ;  /* 0x0000000000097919 */ /* 0x000e220000002500 */
[----:B------:R-:W-:Y:S01]  /*0020*/  IMAD.MOV.U32 R12, RZ, RZ, c[0x0][0x198] ;  /* 0x00006600ff0c7624 */ /* 0x000fe200078e00ff */
[----:B------:R-:W-:Y:S02]  /*0030*/  ULDC.64 UR6, c[0x0][0x118] ;  /* 0x0000460000067ab9 */ /* 0x000fe40000000a00 */
[----:B------:R-:W1:Y:S04]  /*0040*/  S2R R0, SR_TID.X ;  /* 0x0000000000007919 */ /* 0x000e680000002100 */
[----:B------:R-:W2:Y:S01]  /*0050*/  S2R R2, SR_CTAID.Y ;  /* 0x0000000000027919 */ /* 0x000ea20000002600 */
[----:B0-----:R-:W-:Y:S01]  /*0060*/  IMAD.SHL.U32 R9, R9, 0x20, RZ ;  /* 0x0000002009097824 */ /* 0x001fe200078e00ff */
[----:B-1----:R-:W-:-:S04]  /*0070*/  SHF.R.U32.HI R4, RZ, 0x5, R0 ;  /* 0x00000005ff047819 */ /* 0x002fc80000011600 */
[----:B------:R-:W-:Y:S02]  /*0080*/  LOP3.LUT R3, R9, 0x1f, R0, 0xf8, !PT ;  /* 0x0000001f09037812 */ /* 0x000fe400078ef800 */
[----:B------:R-:W-:Y:S01]  /*0090*/  SGXT.U32 R4, R4, 0x3 ;  /* 0x000000030404781a */ /* 0x000fe20000000000 */
[----:B--2---:R-:W-:Y:S01]  /*00a0*/  IMAD R6, R2, c[0x0][0x190], RZ ;  /* 0x0000640002067a24 */ /* 0x004fe200078e02ff */
[----:B------:R-:W-:Y:S01]  /*00b0*/  LEA.HI R5, R0, 0x18, RZ, 0x1b ;  /* 0x0000001800057811 */ /* 0x000fe200078fd8ff */
[----:B------:R-:W-:Y:S02]  /*00c0*/  IMAD R8, R3, c[0x0][0x194], RZ ;  /* 0x0000650003087a24 */ /* 0x000fe400078e02ff */
[----:B------:R-:W-:Y:S02]  /*00d0*/  IMAD R13, R4, c[0x0][0x198], RZ ;  /* 0x00006600040d7a24 */ /* 0x000fe400078e02ff */
[----:B------:R-:W-:Y:S02]  /*00e0*/  IMAD.SHL.U32 R7, R6, 0x2, RZ ;  /* 0x0000000206077824 */ /* 0x000fe400078e00ff */
[----:B------:R-:W-:-:S02]  /*00f0*/  IMAD.SHL.U32 R10, R8, 0x2, RZ ;  /* 0x00000002080a7824 */ /* 0x000fc400078e00ff */
[----:B------:R-:W-:Y:S01]  /*0100*/  IMAD.HI R11, R8, 0x2, RZ ;  /* 0x00000002080b7827 */ /* 0x000fe200078e02ff */
[----:B------:R-:W-:Y:S02]  /*0110*/  LEA R8, R12, R13, 0x3 ;  /* 0x0000000d0c087211 */ /* 0x000fe400078e18ff */
[----:B------:R-:W-:Y:S01]  /*0120*/  IADD3 R16, P0, P1, R10, c[0x0][0x160], R7 ;  /* 0x000058000a107a10 */ /* 0x000fe2000791e007 */
[----:B------:R-:W-:-:S04]  /*0130*/  IMAD.HI R6, R6, 0x2, RZ ;  /* 0x0000000206067827 */ /* 0x000fc800078e02ff */
[----:B------:R-:W-:Y:S01]  /*0140*/  IMAD R7, R12, 0x8, R8 ;  /* 0x000000080c077824 */ /* 0x000fe200078e0208 */
[----:B------:R-:W-:Y:S01]  /*0150*/  IADD3.X R6, R11, c[0x0][0x164], R6, P0, P1 ;  /* 0x000059000b067a10 */ /* 0x000fe200007e2406 */
[----:B------:R-:W-:Y:S01]  /*0160*/  IMAD R17, R5, c[0x0][0x198], RZ ;  /* 0x0000660005117a24 */ /* 0x000fe200078e02ff */
[-C--:B------:R-:W-:Y:S02]  /*0170*/  LEA R10, P0, R13, R16.reuse, 0x1 ;  /* 0x000000100d0a7211 */ /* 0x080fe400078008ff */
[-C--:B------:R-:W-:Y:S02]  /*0180*/  LEA R12, P1, R8, R16.reuse, 0x1 ;  /* 0x00000010080c7211 */ /* 0x080fe400078208ff */
[-C--:B------:R-:W-:Y:S02]  /*0190*/  LEA R14, P2, R7, R16.reuse, 0x1 ;  /* 0x00000010070e7211 */ /* 0x080fe400078408ff */
[----:B------:R-:W-:Y:S02]  /*01a0*/  LEA R16, P3, R17, R16, 0x1 ;  /* 0x0000001011107211 */ /* 0x000fe400078608ff */
[----:B------:R-:W-:-:S02]  /*01b0*/  LEA.HI.X.SX32 R11, R13, R6, 0x1, P0 ;  /* 0x000000060d0b7211 */ /* 0x000fc400000f0eff */
[-C--:B------:R-:W-:Y:S02]  /*01c0*/  LEA.HI.X.SX32 R17, R17, R6.reuse, 0x1, P3 ;  /* 0x0000000611117211 */ /* 0x080fe400018f0eff */
[-C--:B------:R-:W-:Y:S02]  /*01d0*/  LEA.HI.X.SX32 R13, R8, R6.reuse, 0x1, P1 ;  /* 0x00000006080d7211 */ /* 0x080fe400008f0eff */
[----:B------:R-:W2:Y:S01]  /*01e0*/  LDG.E.U16 R11, [R10.64] ;  /* 0x000000060a0b7981 */ /* 0x000ea2000c1e1500 */
[----:B------:R-:W-:-:S03]  /*01f0*/  LEA.HI.X.SX32 R15, R7, R6, 0x1, P2 ;  /* 0x00000006070f7211 */ /* 0x000fc600010f0eff */
[----:B------:R-:W3:Y:S04]  /*0200*/  LDG.E.U16 R17, [R16.64] ;  /* 0x0000000610117981 */ /* 0x000ee8000c1e1500 */
[----:B------:R0:W4:Y:S04]  /*0210*/  LDG.E.U16 R13, [R12.64] ;  /* 0x000000060c0d7981 */ /* 0x000128000c1e1500 */
[----:B------:R1:W5:Y:S01]  /*0220*/  LDG.E.U16 R15, [R14.64] ;  /* 0x000000060e0f7981 */ /* 0x000362000c1e1500 */
[C---:B------:R-:W-:Y:S01]  /*0230*/  LOP3.LUT R6, R0.reuse, 0xc0, RZ, 0xc0, !PT ;  /* 0x000000c000067812 */ /* 0x040fe200078ec0ff */
[----:B------:R-:W-:-:S03]  /*0240*/  IMAD.SHL.U32 R7, R0, 0x2, RZ ;  /* 0x0000000200077824 */ /* 0x000fc600078e00ff */
[----:B------:R-:W-:-:S04]  /*0250*/  SHF.R.U32.HI R8, RZ, 0x2, R6 ;  /* 0x00000002ff087819 */ /* 0x000fc80000011606 */
[----:B------:R-:W-:Y:S01]  /*0260*/  LOP3.LUT R8, R8, 0x1fe, R7, 0x78, !PT ;  /* 0x000001fe08087812 */ /* 0x000fe200078e7807 */
[----:B------:R-:W-:Y:S01]  /*0270*/  IMAD.MOV.U32 R52, RZ, RZ, -0x800000 ;  /* 0xff800000ff347424 */ /* 0x000fe200078e00ff */
[----:B------:R-:W-:Y:S01]  /*0280*/  MOV R57, 0xff800000 ;  /* 0xff80000000397802 */ /* 0x000fe20000000f00 */
[----:B0-----:R-:W-:Y:S01]  /*0290*/  IMAD.MOV.U32 R12, RZ, RZ, 0x3f800000 ;  /* 0x3f800000ff0c7424 */ /* 0x001fe200078e00ff */
[----:B------:R-:W-:Y:S01]  /*02a0*/  CS2R R72, SRZ ;  /* 0x0000000000487805 */ /* 0x000fe2000001ff00 */
[----:B------:R-:W-:Y:S01]  /*02b0*/  IMAD.MOV.U32 R27, RZ, RZ, 0x3f800000 ;  /* 0x3f800000ff1b7424 */ /* 0x000fe200078e00ff */
[----:B------:R-:W-:Y:S01]  /*02c0*/  CS2R R74, SRZ ;  /* 0x00000000004a7805 */ /* 0x000fe2000001ff00 */
[----:B------:R-:W-:Y:S01]  /*02d0*/  CS2R R124, SRZ ;  /* 0x00000000007c7805 */ /* 0x000fe2000001ff00 */
[----:B------:R-:W-:Y:S01]  /*02e0*/  CS2R R126, SRZ ;  /* 0x00000000007e7805 */ /* 0x000fe2000001ff00 */
[----:B------:R-:W-:Y:S01]  /*02f0*/  CS2R R128, SRZ ;  /* 0x0000000000807805 */ /* 0x000fe2000001ff00 */
[----:B------:R-:W-:Y:S01]  /*0300*/  CS2R R130, SRZ ;  /* 0x0000000000827805 */ /* 0x000fe2000001ff00 */
[----:B------:R-:W-:Y:S01]  /*0310*/  CS2R R112, SRZ ;  /* 0x0000000000707805 */ /* 0x000fe2000001ff00 */
[----:B------:R-:W-:Y:S01]  /*0320*/  CS2R R114, SRZ ;  /* 0x0000000000727805 */ /* 0x000fe2000001ff00 */
[----:B-1----:R-:W-:Y:S01]  /*0330*/  IMAD.SHL.U32 R14, R0, 0x8, RZ ;  /* 0x00000008000e7824 */ /* 0x002fe200078e00ff */
[----:B--2---:R0:W-:Y:S04]  /*0340*/  STS.U16 [R8+0x2000], R11 ;  /* 0x0020000b08007388 */ /* 0x0041e80000000400 */
[----:B---3--:R-:W-:Y:S01]  /*0350*/  STS.U16 [R8+0x2600], R17 ;  /* 0x0026001108007388 */ /* 0x008fe20000000400 */
[----:B0-----:R-:W-:-:S04]  /*0360*/  IADD3 R11, R9, 0x20, RZ ;  /* 0x00000020090b7810 */ /* 0x001fc80007ffe0ff */
[----:B------:R-:W-:Y:S01]  /*0370*/  ISETP.GE.AND P0, PT, R11, 0x1, PT ;  /* 0x000000010b00780c */ /* 0x000fe20003f06270 */
[----:B----4-:R0:W-:Y:S04]  /*0380*/  STS.U16 [R8+0x2200], R13 ;  /* 0x0022000d08007388 */ /* 0x0101e80000000400 */
[----:B-----5:R1:W-:Y:S01]  /*0390*/  STS.U16 [R8+0x2400], R15 ;  /* 0x0024000f08007388 */ /* 0x0203e20000000400 */
[C---:B0-----:R-:W-:Y:S01]  /*03a0*/  LOP3.LUT R13, R0.reuse, 0x20, RZ, 0xc0, !PT ;  /* 0x00000020000d7812 */ /* 0x041fe200078ec0ff */
[----:B-1----:R-:W-:-:S06]  /*03b0*/  IMAD.SHL.U32 R15, R0, 0x20, RZ ;  /* 0x00000020000f7824 */ /* 0x002fcc00078e00ff */
[----:B------:R-:W-:Y:S05]  /*03c0*/  @!P0 BRA `(.L_x_0) ;  /* 0x0000416000008947 */ /* 0x000fea0003800000 */
[----:B------:R-:W-:Y:S01]  /*03d0*/  LOP3.LUT R10, R0, 0x1f, RZ, 0xc0, !PT ;  /* 0x0000001f000a7812 */ /* 0x000fe200078ec0ff */
[----:B------:R-:W-:Y:S01]  /*03e0*/  IMAD R12, R2, c[0x0][0x1a0], RZ ;  /* 0x00006800020c7a24 */ /* 0x000fe200078e02ff */
[----:B------:R-:W-:Y:S01]  /*03f0*/  LOP3.LUT R20, R0, 0x7f, RZ, 0xc0, !PT ;  /* 0x0000007f00147812 */ /* 0x000fe200078ec0ff */
[----:B------:R-:W-:Y:S01]  /*0400*/  IMAD.MOV.U32 R31, RZ, RZ, c[0x0][0x1a4] ;  /* 0x00006900ff1f7624 */ /* 0x000fe200078e00ff */
[----:B------:R-:W-:Y:S01]  /*0410*/  SHF.R.U32.HI R16, RZ, 0x2, R0 ;  /* 0x00000002ff107819 */ /* 0x000fe20000011600 */
[----:B------:R-:W-:Y:S01]  /*0420*/  IMAD R18, R10, c[0x0][0x1a8], RZ ;  /* 0x00006a000a127a24 */ /* 0x000fe200078e02ff */
[----:B------:R-:W-:Y:S01]  /*0430*/  LOP3.LUT P0, RZ, R0, 0x80, RZ, 0xc0, !PT ;  /* 0x0000008000ff7812 */ /* 0x000fe2000780c0ff */
[----:B------:R-:W-:Y:S01]  /*0440*/  IMAD.SHL.U32 R21, R20, 0x2, RZ ;  /* 0x0000000214157824 */ /* 0x000fe200078e00ff */
[----:B------:R-:W-:Y:S01]  /*0450*/  SHF.R.U32.HI R17, RZ, 0x1, R13 ;  /* 0x00000001ff117819 */ /* 0x000fe2000001160d */
[----:B------:R-:W-:Y:S01]  /*0460*/  IMAD.SHL.U32 R10, R12, 0x2, RZ ;  /* 0x000000020c0a7824 */ /* 0x000fe200078e00ff */
[----:B------:R-:W-:Y:S01]  /*0470*/  SGXT.U32 R16, R16, 0x3 ;  /* 0x000000031010781a */ /* 0x000fe20000000000 */
[----:B------:R-:W-:Y:S01]  /*0480*/  IMAD.SHL.U32 R19, R18, 0x2, RZ ;  /* 0x0000000212137824 */ /* 0x000fe200078e00ff */
[----:B------:R-:W-:Y:S01]  /*0490*/  SEL R22, RZ, 0x110, !P0 ;  /* 0x00000110ff167807 */ /* 0x000fe20004000000 */
[----:B------:R-:W-:Y:S01]  /*04a0*/  IMAD R20, R20, c[0x0][0x1b4], RZ ;  /* 0x00006d0014147a24 */ /* 0x000fe200078e02ff */
[----:B------:R-:W-:Y:S01]  /*04b0*/  LOP3.LUT R16, R9, R17, R16, 0xfe, !PT ;  /* 0x0000001109107212 */ /* 0x000fe200078efe10 */
[----:B------:R-:W-:Y:S01]  /*04c0*/  IMAD R9, R2, c[0x0][0x1b0], RZ ;  /* 0x00006c0002097a24 */ /* 0x000fe200078e02ff */
[----:B------:R-:W-:Y:S01]  /*04d0*/  LOP3.LUT R17, R22, R21, RZ, 0x3c, !PT ;  /* 0x0000001516117212 */ /* 0x000fe200078e3cff */
[----:B------:R-:W-:Y:S01]  /*04e0*/  IMAD.HI R12, R12, 0x2, RZ ;  /* 0x000000020c0c7827 */ /* 0x000fe200078e02ff */
[----:B------:R-:W-:Y:S01]  /*04f0*/  LOP3.LUT R21, R7, 0x10, RZ, 0xc0, !PT ;  /* 0x0000001007157812 */ /* 0x000fe200078ec0ff */
[----:B------:R-:W-:Y:S01]  /*0500*/  CS2R R72, SRZ ;  /* 0x0000000000487805 */ /* 0x000fe2000001ff00 */
[----:B------:R-:W-:Y:S01]  /*0510*/  IADD3 R156, P0, P1, R19, c[0x0][0x168], R10 ;  /* 0x00005a00139c7a10 */ /* 0x000fe2000791e00a */
[C---:B------:R-:W-:Y:S01]  /*0520*/  IMAD.SHL.U32 R10, R9.reuse, 0x2, RZ ;  /* 0x00000002090a7824 */ /* 0x040fe200078e00ff */
[----:B------:R-:W-:Y:S01]  /*0530*/  LOP3.LUT R52, R0, 0x7, RZ, 0xc0, !PT ;  /* 0x0000000700347812 */ /* 0x000fe200078ec0ff */
[----:B------:R-:W-:Y:S01]  /*0540*/  IMAD.HI R9, R9, 0x2, RZ ;  /* 0x0000000209097827 */ /* 0x000fe200078e02ff */
[----:B------:R-:W-:Y:S01]  /*0550*/  LOP3.LUT R19, R14, 0x30, RZ, 0xc0, !PT ;  /* 0x000000300e137812 */ /* 0x000fe200078ec0ff */
[----:B------:R-:W-:Y:S01]  /*0560*/  CS2R R74, SRZ ;  /* 0x00000000004a7805 */ /* 0x000fe2000001ff00 */
[----:B------:R-:W-:Y:S01]  /*0570*/  LOP3.LUT R23, R21, 0x20, R0, 0xf8, !PT ;  /* 0x0000002015177812 */ /* 0x000fe200078ef800 */
[----:B------:R-:W-:Y:S01]  /*0580*/  IMAD.SHL.U32 R21, R20, 0x2, RZ ;  /* 0x0000000214157824 */ /* 0x000fe200078e00ff */
[----:B------:R-:W-:Y:S01]  /*0590*/  LEA R54, R52, R19, 0x6 ;  /* 0x0000001334367211 */ /* 0x000fe200078e30ff */
[----:B------:R-:W-:Y:S01]  /*05a0*/  IMAD.HI R19, R18, 0x2, RZ ;  /* 0x0000000212137827 */ /* 0x000fe200078e02ff */
[----:B------:R-:W-:Y:S01]  /*05b0*/  LOP3.LUT R22, R15, 0x200, RZ, 0xc0, !PT ;  /* 0x000002000f167812 */ /* 0x000fe200078ec0ff */
[----:B------:R-:W-:Y:S01]  /*05c0*/  CS2R R124, SRZ ;  /* 0x00000000007c7805 */ /* 0x000fe2000001ff00 */
[----:B------:R-:W-:Y:S01]  /*05d0*/  IADD3 R50, P2, P3, R21, c[0x0][0x170], R10 ;  /* 0x00005c0015327a10 */ /* 0x000fe20007b5e00a */
[----:B------:R-:W-:Y:S01]  /*05e0*/  IMAD.HI R20, R20, 0x2, RZ ;  /* 0x0000000214147827 */ /* 0x000fe200078e02ff */
[----:B------:R-:W-:Y:S01]  /*05f0*/  SHF.R.U32.HI R10, RZ, 0x7, R0 ;  /* 0x00000007ff0a7819 */ /* 0x000fe20000011600 */
[----:B------:R-:W-:Y:S01]  /*0600*/  CS2R R126, SRZ ;  /* 0x00000000007e7805 */ /* 0x000fe2000001ff00 */
[----:B------:R-:W-:Y:S01]  /*0610*/  IADD3.X R29, R19, c[0x0][0x16c], R12, P0, P1 ;  /* 0x00005b00131d7a10 */ /* 0x000fe200007e240c */
[----:B------:R-:W-:Y:S01]  /*0620*/  IMAD R19, R4, c[0x0][0x1a4], RZ ;  /* 0x0000690004137a24 */ /* 0x000fe200078e02ff */
[----:B------:R-:W-:Y:S01]  /*0630*/  IADD3.X R28, R20, c[0x0][0x174], R9, P2, P3 ;  /* 0x00005d00141c7a10 */ /* 0x000fe200017e6409 */
[----:B------:R-:W-:Y:S01]  /*0640*/  IMAD.MOV.U32 R44, RZ, RZ, c[0x0][0x1b8] ;  /* 0x00006e00ff2c7624 */ /* 0x000fe200078e00ff */
[----:B------:R-:W-:Y:S01]  /*0650*/  SGXT.U32 R9, R10, 0x1 ;  /* 0x000000010a09781a */ /* 0x000fe20000000000 */
[----:B------:R-:W-:Y:S01]  /*0660*/  IMAD R21, R5, c[0x0][0x1a4], RZ ;  /* 0x0000690005157a24 */ /* 0x000fe200078e02ff */
[----:B------:R-:W-:Y:S01]  /*0670*/  LOP3.LUT R23, R54, R23, RZ, 0x3c, !PT ;  /* 0x0000001736177212 */ /* 0x000fe200078e3cff */
[----:B------:R-:W-:Y:S01]  /*0680*/  IMAD R52, R52, 0x110, RZ ;  /* 0x0000011034347824 */ /* 0x000fe200078e02ff */
[----:B------:R-:W-:Y:S01]  /*0690*/  LEA.HI R10, R0, 0x38, RZ, 0x1b ;  /* 0x00000038000a7811 */ /* 0x000fe200078fd8ff */
[----:B------:R-:W-:Y:S01]  /*06a0*/  IMAD R25, R9, c[0x0][0x1b8], RZ ;  /* 0x00006e0009197a24 */ /* 0x000fe200078e02ff */
[C---:B------:R-:W-:Y:S01]  /*06b0*/  LEA R20, R31.reuse, R19, 0x3 ;  /* 0x000000131f147211 */ /* 0x040fe200078e18ff */
[----:B------:R-:W-:Y:S01]  /*06c0*/  IMAD.IADD R18, R22, 0x1, R23 ;  /* 0x0000000116127824 */ /* 0x000fe200078e0217 */
[----:B------:R-:W-:Y:S01]  /*06d0*/  LEA.HI R9, R0, 0x58, RZ, 0x1b ;  /* 0x0000005800097811 */ /* 0x000fe200078fd8ff */
[----:B------:R-:W-:Y:S01]  /*06e0*/  IMAD R22, R10, c[0x0][0x1a4], RZ ;  /* 0x000069000a167a24 */ /* 0x000fe200078e02ff */
[----:B------:R-:W-:Y:S01]  /*06f0*/  LEA.HI R12, R0, 0x78, RZ, 0x1b ;  /* 0x00000078000c7811 */ /* 0x000fe200078fd8ff */
[----:B------:R-:W-:Y:S01]  /*0700*/  IMAD R10, R31, 0x8, R20 ;  /* 0x000000081f0a7824 */ /* 0x000fe200078e0214 */
[-C--:B------:R-:W-:Y:S01]  /*0710*/  LEA R184, P6, R19, R156.reuse, 0x1 ;  /* 0x0000009c13b87211 */ /* 0x080fe200078c08ff */
[----:B------:R-:W-:Y:S01]  /*0720*/  IMAD R23, R9, c[0x0][0x1a4], RZ ;  /* 0x0000690009177a24 */ /* 0x000fe200078e02ff */
[-C--:B------:R-:W-:Y:S01]  /*0730*/  LEA R182, P5, R20, R156.reuse, 0x1 ;  /* 0x0000009c14b67211 */ /* 0x080fe200078a08ff */
[----:B------:R-:W-:Y:S01]  /*0740*/  IMAD R9, R31, 0x10, R10 ;  /* 0x000000101f097824 */ /* 0x000fe200078e020a */
[-C--:B------:R-:W-:Y:S01]  /*0750*/  LEA.HI.X.SX32 R185, R19, R29.reuse, 0x1, P6 ;  /* 0x0000001d13b97211 */ /* 0x080fe200030f0eff */
[----:B------:R-:W-:Y:S01]  /*0760*/  IMAD R24, R12, c[0x0][0x1a4], RZ ;  /* 0x000069000c187a24 */ /* 0x000fe200078e02ff */
[-C--:B------:R-:W-:Y:S01]  /*0770*/  LEA R180, P4, R10, R156.reuse, 0x1 ;  /* 0x0000009c0ab47211 */ /* 0x080fe200078808ff */
[----:B------:R-:W-:Y:S01]  /*0780*/  IMAD R12, R31, 0x8, R9 ;  /* 0x000000081f0c7824 */ /* 0x000fe200078e0209 */
[-C--:B------:R-:W-:Y:S01]  /*0790*/  LEA R176, P2, R9, R156.reuse, 0x1 ;  /* 0x0000009c09b07211 */ /* 0x080fe200078408ff */
[C---:B------:R-:W-:Y:S01]  /*07a0*/  IMAD R26, R44.reuse, 0x2, R25 ;  /* 0x000000022c1a7824 */ /* 0x040fe200078e0219 */
[----:B------:R-:W-:Y:S01]  /*07b0*/  LEA R162, P0, R23, R156, 0x1 ;  /* 0x0000009c17a27211 */ /* 0x000fe200078008ff */
[----:B------:R-:W-:Y:S01]  /*07c0*/  CS2R R128, SRZ ;  /* 0x0000000000807805 */ /* 0x000fe2000001ff00 */
[----:B------:R-:W-:Y:S01]  /*07d0*/  LEA R19, R31, R12, 0x3 ;  /* 0x0000000c1f137211 */ /* 0x000fe200078e18ff */
[----:B------:R-:W-:Y:S01]  /*07e0*/  IMAD R27, R44, 0x2, R26 ;  /* 0x000000022c1b7824 */ /* 0x000fe200078e021a */
[-C--:B------:R-:W-:Y:S01]  /*07f0*/  LEA.HI.X.SX32 R177, R9, R29.reuse, 0x1, P2 ;  /* 0x0000001d09b17211 */ /* 0x080fe200010f0eff */
[----:B------:R-:W-:Y:S01]  /*0800*/  CS2R R130, SRZ ;  /* 0x0000000000827805 */ /* 0x000fe2000001ff00 */
[-C--:B------:R-:W-:Y:S01]  /*0810*/  LEA.HI.X.SX32 R181, R10, R29.reuse, 0x1, P4 ;  /* 0x0000001d0ab57211 */ /* 0x080fe200020f0eff */
[----:B------:R-:W-:Y:S01]  /*0820*/  IMAD R9, R31, 0x10, R19 ;  /* 0x000000101f097824 */ /* 0x000fe200078e0213 */
[-C--:B------:R-:W-:Y:S01]  /*0830*/  LEA.HI.X.SX32 R183, R20, R29.reuse, 0x1, P5 ;  /* 0x0000001d14b77211 */ /* 0x080fe200028f0eff */
[----:B------:R-:W-:Y:S01]  /*0840*/  CS2R R112, SRZ ;  /* 0x0000000000707805 */ /* 0x000fe2000001ff00 */
[-C--:B------:R-:W-:Y:S01]  /*0850*/  LEA.HI.X.SX32 R163, R23, R29.reuse, 0x1, P0 ;  /* 0x0000001d17a37211 */ /* 0x080fe200000f0eff */
[C---:B------:R-:W-:Y:S01]  /*0860*/  IMAD R10, R31.reuse, 0x8, R9 ;  /* 0x000000081f0a7824 */ /* 0x040fe200078e0209 */
[-C--:B------:R-:W-:Y:S01]  /*0870*/  LEA R170, P1, R22, R156.reuse, 0x1 ;  /* 0x0000009c16aa7211 */ /* 0x080fe200078208ff */
[----:B------:R-:W-:Y:S01]  /*0880*/  CS2R R114, SRZ ;  /* 0x0000000000727805 */ /* 0x000fe2000001ff00 */
[-C--:B------:R-:W-:Y:S01]  /*0890*/  LEA R174, P0, R12, R156.reuse, 0x1 ;  /* 0x0000009c0cae7211 */ /* 0x080fe200078008ff */
[----:B------:R-:W-:Y:S01]  /*08a0*/  IMAD R20, R31, 0x8, R10 ;  /* 0x000000081f147824 */ /* 0x000fe200078e020a */
[----:B------:R-:W-:Y:S01]  /*08b0*/  LEA R178, P3, R21, R156, 0x1 ;  /* 0x0000009c15b27211 */ /* 0x000fe200078608ff */
[----:B------:R-:W-:Y:S01]  /*08c0*/  UMOV UR4, URZ ;  /* 0x0000003f00047c82 */ /* 0x000fe20008000000 */
[----:B------:R-:W-:-:S02]  /*08d0*/  LEA.HI.X.SX32 R171, R22, R29, 0x1, P1 ;  /* 0x0000001d16ab7211 */ /* 0x000fc400008f0eff */
[-C--:B------:R-:W-:Y:S02]  /*08e0*/  LEA.HI.X.SX32 R175, R12, R29.reuse, 0x1, P0 ;  /* 0x0000001d0caf7211 */ /* 0x080fe400000f0eff */
[----:B------:R-:W-:Y:S02]  /*08f0*/  LEA R172, P1, R19, R156, 0x1 ;  /* 0x0000009c13ac7211 */ /* 0x000fe400078208ff */
[----:B------:R-:W-:Y:S02]  /*0900*/  LEA R12, R31, R20, 0x4 ;  /* 0x000000141f0c7211 */ /* 0x000fe400078e20ff */
[-C--:B------:R-:W-:Y:S01]  /*0910*/  LEA.HI.X.SX32 R179, R21, R29.reuse, 0x1, P3 ;  /* 0x0000001d15b37211 */ /* 0x080fe200018f0eff */
[C---:B------:R-:W-:Y:S01]  /*0920*/  IMAD R21, R44.reuse, 0x2, R27 ;  /* 0x000000022c157824 */ /* 0x040fe200078e021b */
[----:B------:R-:W-:Y:S01]  /*0930*/  LEA.HI.X.SX32 R173, R19, R29, 0x1, P1 ;  /* 0x0000001d13ad7211 */ /* 0x000fe200008f0eff */
[----:B------:R-:W-:Y:S01]  /*0940*/  IMAD R19, R31, 0x8, R12 ;  /* 0x000000081f137824 */ /* 0x000fe200078e020c */
[-C--:B------:R-:W-:Y:S01]  /*0950*/  LEA R168, P0, R9, R156.reuse, 0x1 ;  /* 0x0000009c09a87211 */ /* 0x080fe200078008ff */
[----:B------:R-:W-:Y:S01]  /*0960*/  IMAD R22, R44, 0x2, R21 ;  /* 0x000000022c167824 */ /* 0x000fe200078e0215 */
[----:B------:R-:W-:-:S02]  /*0970*/  LEA R166, P1, R10, R156, 0x1 ;  /* 0x0000009c0aa67211 */ /* 0x000fc400078208ff */
[-C--:B------:R-:W-:Y:S01]  /*0980*/  LEA.HI.X.SX32 R169, R9, R29.reuse, 0x1, P0 ;  /* 0x0000001d09a97211 */ /* 0x080fe200000f0eff */
[----:B------:R-:W-:Y:S01]  /*0990*/  IMAD R9, R31, 0x8, R19 ;  /* 0x000000081f097824 */ /* 0x000fe200078e0213 */
[-C--:B------:R-:W-:Y:S01]  /*09a0*/  LEA R154, P6, R24, R156.reuse, 0x1 ;  /* 0x0000009c189a7211 */ /* 0x080fe200078c08ff */
[----:B------:R-:W-:Y:S01]  /*09b0*/  IMAD R23, R44, 0x2, R22 ;  /* 0x000000022c177824 */ /* 0x000fe200078e0216 */
[-C--:B------:R-:W-:Y:S02]  /*09c0*/  LEA.HI.X.SX32 R167, R10, R29.reuse, 0x1, P1 ;  /* 0x0000001d0aa77211 */ /* 0x080fe400008f0eff */
[----:B------:R-:W-:Y:S01]  /*09d0*/  LEA.HI.X.SX32 R155, R24, R29, 0x1, P6 ;  /* 0x0000001d189b7211 */ /* 0x000fe200030f0eff */
[----:B------:R-:W-:Y:S01]  /*09e0*/  IMAD R24, R44, 0x2, R23 ;  /* 0x000000022c187824 */ /* 0x000fe200078e0217 */
[-C--:B------:R-:W-:Y:S02]  /*09f0*/  LEA R164, P0, R20, R156.reuse, 0x1 ;  /* 0x0000009c14a47211 */ /* 0x080fe400078008ff */
[----:B------:R-:W-:-:S02]  /*0a00*/  LEA R160, P1, R12, R156, 0x1 ;  /* 0x0000009c0ca07211 */ /* 0x000fc400078208ff */
[-C--:B------:R-:W-:Y:S02]  /*0a10*/  LEA R158, P2, R19, R156.reuse, 0x1 ;  /* 0x0000009c139e7211 */ /* 0x080fe400078408ff */
[C---:B------:R-:W-:Y:S02]  /*0a20*/  LEA R156, P3, R9.reuse, R156, 0x1 ;  /* 0x0000009c099c7211 */ /* 0x040fe400078608ff */
[-C--:B------:R-:W-:Y:S02]  /*0a30*/  LEA.HI.X.SX32 R161, R12, R29.reuse, 0x1, P1 ;  /* 0x0000001d0ca17211 */ /* 0x080fe400008f0eff */
[-C--:B------:R-:W-:Y:S02]  /*0a40*/  LEA.HI.X.SX32 R157, R9, R29.reuse, 0x1, P3 ;  /* 0x0000001d099d7211 */ /* 0x080fe400018f0eff */
[----:B------:R-:W-:Y:S02]  /*0a50*/  LEA R9, R44, R24, 0x1 ;  /* 0x000000182c097211 */ /* 0x000fe400078e08ff */
[----:B------:R-:W-:-:S02]  /*0a60*/  LEA.HI.X.SX32 R165, R20, R29, 0x1, P0 ;  /* 0x0000001d14a57211 */ /* 0x000fc400000f0eff */
[----:B------:R-:W-:Y:S01]  /*0a70*/  LEA.HI.X.SX32 R159, R19, R29, 0x1, P2 ;  /* 0x0000001d139f7211 */ /* 0x000fe200010f0eff */
[----:B------:R-:W-:Y:S01]  /*0a80*/  IMAD R10, R44, 0x2, R9 ;  /* 0x000000022c0a7824 */ /* 0x000fe200078e0209 */
[-C--:B------:R-:W-:Y:S02]  /*0a90*/  LEA R152, P0, R25, R50.reuse, 0x1 ;  /* 0x0000003219987211 */ /* 0x080fe400078008ff */
[-C--:B------:R-:W-:Y:S01]  /*0aa0*/  LEA R150, P1, R26, R50.reuse, 0x1 ;  /* 0x000000321a967211 */ /* 0x080fe200078208ff */
[C---:B------:R-:W-:Y:S01]  /*0ab0*/  IMAD R12, R44.reuse, 0x2, R10 ;  /* 0x000000022c0c7824 */ /* 0x040fe200078e020a */
[----:B------:R-:W-:Y:S02]  /*0ac0*/  LEA R148, P2, R27, R50, 0x1 ;  /* 0x000000321b947211 */ /* 0x000fe400078408ff */
[-C--:B------:R-:W-:Y:S01]  /*0ad0*/  LEA.HI.X.SX32 R153, R25, R28.reuse, 0x1, P0 ;  /* 0x0000001c19997211 */ /* 0x080fe200000f0eff */
[----:B------:R-:W-:Y:S01]  /*0ae0*/  IMAD R19, R44, 0x2, R12 ;  /* 0x000000022c137824 */ /* 0x000fe200078e020c */
[----:B------:R-:W-:-:S02]  /*0af0*/  LEA.HI.X.SX32 R151, R26, R28, 0x1, P1 ;  /* 0x0000001c1a977211 */ /* 0x000fc400008f0eff */
[-C--:B------:R-:W-:Y:S01]  /*0b00*/  LEA R146, P0, R21, R50.reuse, 0x1 ;  /* 0x0000003215927211 */ /* 0x080fe200078008ff */
[----:B------:R-:W-:Y:S01]  /*0b10*/  IMAD R20, R44, 0x2, R19 ;  /* 0x000000022c147824 */ /* 0x000fe200078e0213 */
[C---:B------:R-:W-:Y:S02]  /*0b20*/  LEA R144, P1, R22.reuse, R50, 0x1 ;  /* 0x0000003216907211 */ /* 0x040fe400078208ff */
[----:B------:R-:W-:Y:S01]  /*0b30*/  LEA.HI.X.SX32 R149, R27, R28, 0x1, P2 ;  /* 0x0000001c1b957211 */ /* 0x000fe200010f0eff */
[----:B------:R-:W-:Y:S01]  /*0b40*/  IMAD.MOV.U32 R27, RZ, RZ, 0x3f800000 ;  /* 0x3f800000ff1b7424 */ /* 0x000fe200078e00ff */
[----:B------:R-:W-:Y:S02]  /*0b50*/  LEA R30, P2, R23, R50, 0x1 ;  /* 0x00000032171e7211 */ /* 0x000fe400078408ff */
[-C--:B------:R-:W-:Y:S02]  /*0b60*/  LEA.HI.X.SX32 R147, R21, R28.reuse, 0x1, P0 ;  /* 0x0000001c15937211 */ /* 0x080fe400000f0eff */
[----:B------:R-:W-:-:S02]  /*0b70*/  LEA.HI.X.SX32 R145, R22, R28, 0x1, P1 ;  /* 0x0000001c16917211 */ /* 0x000fc400008f0eff */
[----:B------:R-:W-:Y:S02]  /*0b80*/  LEA R34, P1, R9, R50, 0x1 ;  /* 0x0000003209227211 */ /* 0x000fe400078208ff */
[----:B------:R-:W-:Y:S02]  /*0b90*/  LEA R21, R44, R20, 0x1 ;  /* 0x000000142c157211 */ /* 0x000fe400078e08ff */
[----:B------:R-:W-:Y:S02]  /*0ba0*/  LEA.HI.X.SX32 R31, R23, R28, 0x1, P2 ;  /* 0x0000001c171f7211 */ /* 0x000fe400010f0eff */
[-C--:B------:R-:W-:Y:S02]  /*0bb0*/  LEA R32, P0, R24, R50.reuse, 0x1 ;  /* 0x0000003218207211 */ /* 0x080fe400078008ff */
[----:B------:R-:W-:Y:S02]  /*0bc0*/  LEA R36, P2, R10, R50, 0x1 ;  /* 0x000000320a247211 */ /* 0x000fe400078408ff */
[-C--:B------:R-:W-:Y:S01]  /*0bd0*/  LEA.HI.X.SX32 R35, R9, R28.reuse, 0x1, P1 ;  /* 0x0000001c09237211 */ /* 0x080fe200008f0eff */
[----:B------:R-:W-:Y:S01]  /*0be0*/  IMAD R9, R44, 0x2, R21 ;  /* 0x000000022c097824 */ /* 0x000fe200078e0215 */
[----:B------:R-:W-:-:S02]  /*0bf0*/  LEA.HI.X.SX32 R33, R24, R28, 0x1, P0 ;  /* 0x0000001c18217211 */ /* 0x000fc400000f0eff */
[----:B------:R-:W-:Y:S01]  /*0c00*/  LEA.HI.X.SX32 R37, R10, R28, 0x1, P2 ;  /* 0x0000001c0a257211 */ /* 0x000fe200010f0eff */
[----:B------:R-:W-:Y:S01]  /*0c10*/  IMAD R10, R44, 0x2, R9 ;  /* 0x000000022c0a7824 */ /* 0x000fe200078e0209 */
[-C--:B------:R-:W-:Y:S02]  /*0c20*/  LEA R38, P0, R12, R50.reuse, 0x1 ;  /* 0x000000320c267211 */ /* 0x080fe400078008ff */
[-C--:B------:R-:W-:Y:S02]  /*0c30*/  LEA R40, P1, R19, R50.reuse, 0x1 ;  /* 0x0000003213287211 */ /* 0x080fe400078208ff */
[----:B------:R-:W-:Y:S02]  /*0c40*/  LEA R42, P2, R20, R50, 0x1 ;  /* 0x00000032142a7211 */ /* 0x000fe400078408ff */
[----:B------:R-:W-:Y:S01]  /*0c50*/  LEA.HI.X.SX32 R39, R12, R28, 0x1, P0 ;  /* 0x0000001c0c277211 */ /* 0x000fe200000f0eff */
[----:B------:R-:W-:Y:S01]  /*0c60*/  IMAD R12, R44, 0x2, R10 ;  /* 0x000000022c0c7824 */ /* 0x000fe200078e020a */
[----:B------:R-:W-:-:S02]  /*0c70*/  LEA R44, P0, R21, R50, 0x1 ;  /* 0x00000032152c7211 */ /* 0x000fc400078008ff */
[-C--:B------:R-:W-:Y:S02]  /*0c80*/  LEA.HI.X.SX32 R41, R19, R28.reuse, 0x1, P1 ;  /* 0x0000001c13297211 */ /* 0x080fe400008f0eff */
[----:B------:R-:W-:Y:S01]  /*0c90*/  LEA.HI.X.SX32 R43, R20, R28, 0x1, P2 ;  /* 0x0000001c142b7211 */ /* 0x000fe200010f0eff */
[----:B------:R-:W-:Y:S01]  /*0ca0*/  IMAD.MOV.U32 R20, RZ, RZ, RZ ;  /* 0x000000ffff147224 */ /* 0x000fe200078e00ff */
[-C--:B------:R-:W-:Y:S02]  /*0cb0*/  LEA R46, P1, R9, R50.reuse, 0x1 ;  /* 0x00000032092e7211 */ /* 0x080fe400078208ff */
[-C--:B------:R-:W-:Y:S02]  /*0cc0*/  LEA R48, P2, R10, R50.reuse, 0x1 ;  /* 0x000000320a307211 */ /* 0x080fe400078408ff */
[----:B------:R-:W-:Y:S02]  /*0cd0*/  LEA R50, P3, R12, R50, 0x1 ;  /* 0x000000320c327211 */ /* 0x000fe400078608ff */
[----:B------:R-:W-:-:S02]  /*0ce0*/  LEA.HI.X.SX32 R45, R21, R28, 0x1, P0 ;  /* 0x0000001c152d7211 */ /* 0x000fc400000f0eff */
[----:B------:R-:W-:Y:S02]  /*0cf0*/  LOP3.LUT R21, R52, 0x30, R7, 0x78, !PT ;  /* 0x0000003034157812 */ /* 0x000fe400078e7807 */
[-C--:B------:R-:W-:Y:S01]  /*0d00*/  LEA.HI.X.SX32 R47, R9, R28.reuse, 0x1, P1 ;  /* 0x0000001c092f7211 */ /* 0x080fe200008f0eff */
[----:B------:R-:W-:Y:S01]  /*0d10*/  IMAD.MOV.U32 R9, RZ, RZ, RZ ;  /* 0x000000ffff097224 */ /* 0x000fe200078e00ff */
[-C--:B------:R-:W-:Y:S02]  /*0d20*/  LEA.HI.X.SX32 R49, R10, R28.reuse, 0x1, P2 ;  /* 0x0000001c0a317211 */ /* 0x080fe400010f0eff */
[----:B------:R-:W-:Y:S01]  /*0d30*/  LEA.HI.X.SX32 R51, R12, R28, 0x1, P3 ;  /* 0x0000001c0c337211 */ /* 0x000fe200018f0eff */
[----:B------:R-:W-:Y:S01]  /*0d40*/  IMAD.MOV.U32 R12, RZ, RZ, 0x3f800000 ;  /* 0x3f800000ff0c7424 */ /* 0x000fe200078e00ff */
[----:B------:R-:W-:Y:S01]  /*0d50*/  LOP3.LUT R19, R7, 0x6, RZ, 0xc0, !PT ;  /* 0x0000000607137812 */ /* 0x000fe200078ec0ff */
[----:B------:R-:W-:Y:S01]  /*0d60*/  IMAD.MOV.U32 R28, RZ, RZ, -0x800000 ;  /* 0xff800000ff1c7424 */ /* 0x000fe200078e00ff */
[----:B------:R-:W-:-:S02]  /*0d70*/  MOV R29, 0xff800000 ;  /* 0xff800000001d7802 */ /* 0x000fc40000000f00 */
[----:B------:R-:W-:Y:S02]  /*0d80*/  LOP3.LUT R22, R54, 0x30, R7, 0x78, !PT ;  /* 0x0000003036167812 */ /* 0x000fe400078e7807 */
[----:B------:R-:W-:Y:S02]  /*0d90*/  LOP3.LUT R23, R16, 0x8, RZ, 0xfc, !PT ;  /* 0x0000000810177812 */ /* 0x000fe400078efcff */
[C---:B------:R-:W-:Y:S02]  /*0da0*/  LOP3.LUT R24, R17.reuse, 0x20, RZ, 0x3c, !PT ;  /* 0x0000002011187812 */ /* 0x040fe400078e3cff */
[C---:B------:R-:W-:Y:S02]  /*0db0*/  LOP3.LUT R25, R17.reuse, 0x40, RZ, 0x3c, !PT ;  /* 0x0000004011197812 */ /* 0x040fe400078e3cff */
[----:B------:R-:W-:Y:S02]  /*0dc0*/  LOP3.LUT R26, R17, 0x60, RZ, 0x3c, !PT ;  /* 0x00000060111a7812 */ /* 0x000fe400078e3cff */
[----:B------:R-:W-:-:S02]  /*0dd0*/  LOP3.LUT R10, R21, 0x40, RZ, 0x3c, !PT ;  /* 0x00000040150a7812 */ /* 0x000fc400078e3cff */
.L_x_1:
[----:B------:R-:W-:-:S04]  /*0de0*/  IMAD.WIDE R52, R20, 0x2, R184 ;  /* 0x0000000214347825 */ /* 0x000fc800078e02b8 */
[C---:B------:R-:W-:Y:S01]  /*0df0*/  IMAD.WIDE R54, R20.reuse, 0x2, R182 ;  /* 0x0000000214367825 */ /* 0x040fe200078e02b6 */
[----:B------:R0:W2:Y:S03]  /*0e00*/  LDG.E.U16 R77, [R52.64] ;  /* 0x00000006344d7981 */ /* 0x0000a6000c1e1500 */
[C---:B------:R-:W-:Y:S01]  /*0e10*/  IMAD.WIDE R56, R20.reuse, 0x2, R180 ;  /* 0x0000000214387825 */ /* 0x040fe200078e02b4 */
[----:B------:R1:W3:Y:S03]  /*0e20*/  LDG.E.U16 R79, [R54.64] ;  /* 0x00000006364f7981 */ /* 0x0002e6000c1e1500 */
[C---:B------:R-:W-:Y:S01]  /*0e30*/  IMAD.WIDE R58, R20.reuse, 0x2, R178 ;  /* 0x00000002143a7825 */ /* 0x040fe200078e02b2 */
[----:B------:R4:W5:Y:S03]  /*0e40*/  LDG.E.U16 R81, [R56.64] ;  /* 0x0000000638517981 */ /* 0x000966000c1e1500 */
[C---:B------:R-:W-:Y:S01]  /*0e50*/  IMAD.WIDE R60, R20.reuse, 0x2, R176 ;  /* 0x00000002143c7825 */ /* 0x040fe200078e02b0 */
[----:B------:R1:W5:Y:S03]  /*0e60*/  LDG.E.U16 R83, [R58.64] ;  /* 0x000000063a537981 */ /* 0x000366000c1e1500 */
[C---:B------:R-:W-:Y:S01]  /*0e70*/  IMAD.WIDE R62, R20.reuse, 0x2, R174 ;  /* 0x00000002143e7825 */ /* 0x040fe200078e02ae */
[----:B------:R1:W5:Y:S03]  /*0e80*/  LDG.E.U16 R85, [R60.64] ;  /* 0x000000063c557981 */ /* 0x000366000c1e1500 */
[C---:B0-----:R-:W-:Y:S01]  /*0e90*/  IMAD.WIDE R52, R20.reuse, 0x2, R172 ;  /* 0x0000000214347825 */ /* 0x041fe200078e02ac */
[----:B------:R0:W5:Y:S03]  /*0ea0*/  LDG.E.U16 R87, [R62.64] ;  /* 0x000000063e577981 */ /* 0x000166000c1e1500 */
[----:B------:R-:W-:-:S02]  /*0eb0*/  IMAD.WIDE R64, R20, 0x2, R170 ;  /* 0x0000000214407825 */ /* 0x000fc400078e02aa */
[----:B------:R-:W5:Y:S02]  /*0ec0*/  LDG.E.U16 R53, [R52.64] ;  /* 0x0000000634357981 */ /* 0x000f64000c1e1500 */
[C---:B------:R-:W-:Y:S02]  /*0ed0*/  IMAD.WIDE R66, R20.reuse, 0x2, R168 ;  /* 0x0000000214427825 */ /* 0x040fe400078e02a8 */
[----:B------:R-:W5:Y:S02]  /*0ee0*/  LDG.E.U16 R65, [R64.64] ;  /* 0x0000000640417981 */ /* 0x000f64000c1e1500 */
[C---:B------:R-:W-:Y:S02]  /*0ef0*/  IMAD.WIDE R68, R20.reuse, 0x2, R166 ;  /* 0x0000000214447825 */ /* 0x040fe400078e02a6 */
[----:B------:R-:W5:Y:S02]  /*0f00*/  LDG.E.U16 R67, [R66.64] ;  /* 0x0000000642437981 */ /* 0x000f64000c1e1500 */
[----:B------:R-:W-:-:S02]  /*0f10*/  IMAD.WIDE R70, R20, 0x2, R164 ;  /* 0x0000000214467825 */ /* 0x000fc400078e02a4 */
[----:B------:R-:W5:Y:S02]  /*0f20*/  LDG.E.U16 R69, [R68.64] ;  /* 0x0000000644457981 */ /* 0x000f64000c1e1500 */
[C---:B-1----:R-:W-:Y:S02]  /*0f30*/  IMAD.WIDE R54, R20.reuse, 0x2, R162 ;  /* 0x0000000214367825 */ /* 0x042fe400078e02a2 */
[----:B------:R-:W5:Y:S02]  /*0f40*/  LDG.E.U16 R71, [R70.64] ;  /* 0x0000000646477981 */ /* 0x000f64000c1e1500 */
[C---:B----4-:R-:W-:Y:S02]  /*0f50*/  IMAD.WIDE R56, R20.reuse, 0x2, R160 ;  /* 0x0000000214387825 */ /* 0x050fe400078e02a0 */
[----:B------:R-:W4:Y:S02]  /*0f60*/  LDG.E.U16 R55, [R54.64] ;  /* 0x0000000636377981 */ /* 0x000f24000c1e1500 */
[----:B------:R-:W-:-:S02]  /*0f70*/  IMAD.WIDE R58, R20, 0x2, R158 ;  /* 0x00000002143a7825 */ /* 0x000fc400078e029e */
[----:B------:R-:W4:Y:S02]  /*0f80*/  LDG.E.U16 R57, [R56.64] ;  /* 0x0000000638397981 */ /* 0x000f24000c1e1500 */
[C---:B------:R-:W-:Y:S02]  /*0f90*/  IMAD.WIDE R60, R20.reuse, 0x2, R156 ;  /* 0x00000002143c7825 */ /* 0x040fe400078e029c */
[----:B------:R-:W4:Y:S02]  /*0fa0*/  LDG.E.U16 R59, [R58.64] ;  /* 0x000000063a3b7981 */ /* 0x000f24000c1e1500 */
[----:B0-----:R-:W-:Y:S02]  /*0fb0*/  IMAD.WIDE R62, R20, 0x2, R154 ;  /* 0x00000002143e7825 */ /* 0x001fe400078e029a */
[----:B------:R-:W4:Y:S04]  /*0fc0*/  LDG.E.U16 R97, [R60.64] ;  /* 0x000000063c617981 */ /* 0x000f28000c1e1500 */
[----:B------:R-:W4:Y:S04]  /*0fd0*/  LDG.E.U16 R99, [R62.64] ;  /* 0x000000063e637981 */ /* 0x000f28000c1e1500 */
[----:B------:R-:W-:Y:S01]  /*0fe0*/  BAR.SYNC.DEFER_BLOCKING 0x0 ;  /* 0x0000000000007b1d */ /* 0x000fe20000010000 */
[----:B------:R-:W-:-:S04]  /*0ff0*/  IADD3 R186, R19, UR4, RZ ;  /* 0x0000000413ba7c10 */ /* 0x000fc8000fffe0ff */
[C---:B------:R-:W-:Y:S02]  /*1000*/  IADD3 R198, R186.reuse, 0x10, RZ ;  /* 0x00000010bac67810 */ /* 0x040fe40007ffe0ff */
[C---:B------:R-:W-:Y:S02]  /*1010*/  IADD3 R212, R186.reuse, 0x9, RZ ;  /* 0x00000009bad47810 */ /* 0x040fe40007ffe0ff */
[C---:B------:R-:W-:Y:S02]  /*1020*/  IADD3 R208, R186.reuse, 0x18, RZ ;  /* 0x00000018bad07810 */ /* 0x040fe40007ffe0ff */
[C---:B------:R-:W-:Y:S02]  /*1030*/  IADD3 R210, R186.reuse, 0x11, RZ ;  /* 0x00000011bad27810 */ /* 0x040fe40007ffe0ff */
[C---:B------:R-:W-:Y:S02]  /*1040*/  IADD3 R204, R186.reuse, 0x20, RZ ;  /* 0x00000020bacc7810 */ /* 0x040fe40007ffe0ff */
[----:B------:R-:W-:-:S02]  /*1050*/  IADD3 R206, R186, 0x19, RZ ;  /* 0x00000019bace7810 */ /* 0x000fc40007ffe0ff */
[C---:B------:R-:W-:Y:S02]  /*1060*/  IADD3 R200, R186.reuse, 0x28, RZ ;  /* 0x00000028bac87810 */ /* 0x040fe40007ffe0ff */
[C---:B------:R-:W-:Y:S02]  /*1070*/  IADD3 R202, R186.reuse, 0x21, RZ ;  /* 0x00000021baca7810 */ /* 0x040fe40007ffe0ff */
[C---:B------:R-:W-:Y:S02]  /*1080*/  IADD3 R194, R186.reuse, 0x30, RZ ;  /* 0x00000030bac27810 */ /* 0x040fe40007ffe0ff */
[C---:B------:R-:W-:Y:S01]  /*1090*/  IADD3 R196, R186.reuse, 0x29, RZ ;  /* 0x00000029bac47810 */ /* 0x040fe20007ffe0ff */
[----:B--2---:R-:W-:Y:S04]  /*10a0*/  STS.U16 [R8], R77 ;  /* 0x0000004d08007388 */ /* 0x004fe80000000400 */
[----:B---3--:R-:W-:Y:S04]  /*10b0*/  STS.U16 [R8+0x200], R79 ;  /* 0x0002004f08007388 */ /* 0x008fe80000000400 */
[----:B-----5:R-:W-:Y:S04]  /*10c0*/  STS.U16 [R8+0x400], R81 ;  /* 0x0004005108007388 */ /* 0x020fe80000000400 */
[----:B------:R-:W-:Y:S04]  /*10d0*/  STS.U16 [R8+0x600], R83 ;  /* 0x0006005308007388 */ /* 0x000fe80000000400 */
[----:B------:R-:W-:Y:S04]  /*10e0*/  STS.U16 [R8+0x800], R85 ;  /* 0x0008005508007388 */ /* 0x000fe80000000400 */
[----:B------:R-:W-:Y:S04]  /*10f0*/  STS.U16 [R8+0xa00], R87 ;  /* 0x000a005708007388 */ /* 0x000fe80000000400 */
[----:B------:R-:W-:Y:S04]  /*1100*/  STS.U16 [R8+0xc00], R53 ;  /* 0x000c003508007388 */ /* 0x000fe80000000400 */
[----:B------:R-:W-:Y:S04]  /*1110*/  STS.U16 [R8+0xe00], R65 ;  /* 0x000e004108007388 */ /* 0x000fe80000000400 */
[----:B------:R-:W-:Y:S04]  /*1120*/  STS.U16 [R8+0x1000], R67 ;  /* 0x0010004308007388 */ /* 0x000fe80000000400 */
[----:B------:R-:W-:Y:S04]  /*1130*/  STS.U16 [R8+0x1200], R69 ;  /* 0x0012004508007388 */ /* 0x000fe80000000400 */
[----:B------:R-:W-:Y:S04]  /*1140*/  STS.U16 [R8+0x1400], R71 ;  /* 0x0014004708007388 */ /* 0x000fe80000000400 */
[----:B----4-:R-:W-:Y:S04]  /*1150*/  STS.U16 [R8+0x1600], R55 ;  /* 0x0016003708007388 */ /* 0x010fe80000000400 */
[----:B------:R-:W-:Y:S04]  /*1160*/  STS.U16 [R8+0x1800], R57 ;  /* 0x0018003908007388 */ /* 0x000fe80000000400 */
[----:B------:R-:W-:Y:S04]  /*1170*/  STS.U16 [R8+0x1a00], R59 ;  /* 0x001a003b08007388 */ /* 0x000fe80000000400 */
[----:B------:R-:W-:Y:S04]  /*1180*/  STS.U16 [R8+0x1c00], R97 ;  /* 0x001c006108007388 */ /* 0x000fe80000000400 */
[----:B------:R-:W-:Y:S04]  /*1190*/  STS.U16 [R8+0x1e00], R99 ;  /* 0x001e006308007388 */ /* 0x000fe80000000400 */
[----:B------:R-:W-:Y:S06]  /*11a0*/  BAR.SYNC.DEFER_BLOCKING 0x0 ;  /* 0x0000000000007b1d */ /* 0x000fec0000010000 */
[----:B------:R-:W-:Y:S04]  /*11b0*/  LDSM.16.MT88.4 R92, [R18+0x2000] ;  /* 0x00200000125c783b */ /* 0x000fe80000004200 */
[----:B------:R-:W0:Y:S04]  /*11c0*/  LDSM.16.M88.4 R120, [R22] ;  /* 0x000000001678783b */ /* 0x000e280000000200 */
[----:B------:R-:W1:Y:S04]  /*11d0*/  LDSM.16.M88.4 R88, [R22+0x200] ;  /* 0x000200001658783b */ /* 0x000e680000000200 */
[----:B------:R-:W-:Y:S04]  /*11e0*/  LDSM.16.MT88.4 R80, [R18+0x2400] ;  /* 0x002400001250783b */ /* 0x000fe80000004200 */
[----:B------:R-:W2:Y:S04]  /*11f0*/  LDSM.16.M88.4 R52, [R22+0xe00] ;  /* 0x000e00001634783b */ /* 0x000ea80000000200 */
[----:B------:R-:W3:Y:S04]  /*1200*/  LDSM.16.M88.4 R68, [R22+0x600] ;  /* 0x000600001644783b */ /* 0x000ee80000000200 */
[----:B------:R-:W4:Y:S04]  /*1210*/  LDSM.16.M88.4 R56, [R22+0xc00] ;  /* 0x000c00001638783b */ /* 0x000f280000000200 */
[----:B------:R-:W5:Y:S04]  /*1220*/  LDSM.16.M88.4 R140, [R22+0x400] ;  /* 0x00040000168c783b */ /* 0x000f680000000200 */
[----:B------:R-:W3:Y:S04]  /*1230*/  LDSM.16.M88.4 R64, [R22+0x800] ;  /* 0x000800001640783b */ /* 0x000ee80000000200 */
[----:B------:R-:W3:Y:S04]  /*1240*/  LDSM.16.M88.4 R60, [R22+0xa00] ;  /* 0x000a0000163c783b */ /* 0x000ee80000000200 */
[----:B------:R-:W4:Y:S01]  /*1250*/  LDSM.16.M88.4 R96, [R22+0x1200] ;  /* 0x001200001660783b */ /* 0x000f220000000200 */
[C---:B0-----:R-:W-:Y:S08]  /*1260*/  HMMA.16816.F32 R76, R92.reuse, R120, RZ ;  /* 0x000000785c4c723c */ /* 0x041ff000000018ff */
[C---:B-1----:R-:W-:Y:S08]  /*1270*/  HMMA.16816.F32 R116, R92.reuse, R88, RZ ;  /* 0x000000585c74723c */ /* 0x042ff000000018ff */
[----:B--2---:R-:W-:Y:S08]  /*1280*/  HMMA.16816.F32 R108, R92, R52, RZ ;  /* 0x000000345c6c723c */ /* 0x004ff000000018ff */
[----:B------:R-:W-:Y:S01]  /*1290*/  HMMA.16816.F32 R120, R80, R122, R76 ;  /* 0x0000007a5078723c */ /* 0x000fe2000000184c */
[----:B------:R-:W0:Y:S07]  /*12a0*/  LDSM.16.M88.4 R76, [R22+0x1000] ;  /* 0x00100000164c783b */ /* 0x000e2e0000000200 */
[----:B---3--:R-:W-:Y:S08]  /*12b0*/  HMMA.16816.F32 R132, R92, R68, RZ ;  /* 0x000000445c84723c */ /* 0x008ff000000018ff */
[----:B------:R-:W-:Y:S01]  /*12c0*/  HMMA.16816.F32 R88, R80, R90, R116 ;  /* 0x0000005a5058723c */ /* 0x000fe20000001874 */
[----:B------:R-:W1:Y:S07]  /*12d0*/  LDSM.16.M88.4 R116, [R22+0x1400] ;  /* 0x001400001674783b */ /* 0x000e6e0000000200 */
[C---:B----4-:R-:W-:Y:S08]  /*12e0*/  HMMA.16816.F32 R84, R92.reuse, R56, RZ ;  /* 0x000000385c54723c */ /* 0x050ff000000018ff */
[----:B-----5:R-:W-:Y:S01]  /*12f0*/  HMMA.16816.F32 R136, R92, R140, RZ ;  /* 0x0000008c5c88723c */ /* 0x020fe200000018ff */
[----:B------:R-:W-:-:S07]  /*1300*/  LOP3.LUT R52, R186, 0x70, RZ, 0xfc, !PT ;  /* 0x00000070ba347812 */ /* 0x000fce00078efcff */
[----:B------:R-:W-:Y:S01]  /*1310*/  HMMA.16816.F32 R104, R92, R64, RZ ;  /* 0x000000405c68723c */ /* 0x000fe200000018ff */
[-C--:B------:R-:W-:Y:S02]  /*1320*/  ISETP.GE.AND P2, PT, R16, R52.reuse, PT ;  /* 0x000000341000720c */ /* 0x080fe40003f46270 */
[----:B------:R-:W-:-:S05]  /*1330*/  ISETP.GE.AND P3, PT, R23, R52, PT ;  /* 0x000000341700720c */ /* 0x000fca0003f66270 */
[----:B------:R-:W-:Y:S01]  /*1340*/  HMMA.16816.F32 R100, R92, R60, RZ ;  /* 0x0000003c5c64723c */ /* 0x000fe200000018ff */
[C---:B------:R-:W-:Y:S02]  /*1350*/  LOP3.LUT R52, R186.reuse, 0x71, RZ, 0xfc, !PT ;  /* 0x00000071ba347812 */ /* 0x040fe400078efcff */
[----:B------:R-:W-:-:S05]  /*1360*/  LOP3.LUT R53, R186, 0x78, RZ, 0xfc, !PT ;  /* 0x00000078ba357812 */ /* 0x000fca00078efcff */
[----:B------:R-:W-:Y:S01]  /*1370*/  HMMA.16816.F32 R108, R80, R54, R108 ;  /* 0x00000036506c723c */ /* 0x000fe2000000186c */
[-C--:B------:R-:W-:Y:S02]  /*1380*/  ISETP.GE.AND P1, PT, R16, R52.reuse, PT ;  /* 0x000000341000720c */ /* 0x080fe40003f26270 */
[----:B------:R-:W-:-:S04]  /*1390*/  ISETP.GE.AND P4, PT, R23, R52, PT ;  /* 0x000000341700720c */ /* 0x000fc80003f86270 */
[C---:B------:R-:W-:Y:S01]  /*13a0*/  LOP3.LUT R54, R186.reuse, 0x79, RZ, 0xfc, !PT ;  /* 0x00000079ba367812 */ /* 0x040fe200078efcff */
[----:B------:R-:W-:Y:S01]  /*13b0*/  HMMA.16816.F32 R132, R80, R70, R132 ;  /* 0x000000465084723c */ /* 0x000fe20000001884 */
[----:B------:R-:W-:Y:S02]  /*13c0*/  LOP3.LUT R52, R186, 0x60, RZ, 0xfc, !PT ;  /* 0x00000060ba347812 */ /* 0x000fe400078efcff */
[----:B------:R-:W-:-:S05]  /*13d0*/  ISETP.GE.AND P5, PT, R16, R54, PT ;  /* 0x000000361000720c */ /* 0x000fca0003fa6270 */
[----:B------:R-:W-:Y:S01]  /*13e0*/  HMMA.16816.F32 R68, R92, R96, RZ ;  /* 0x000000605c44723c */ /* 0x000fe200000018ff */
[----:B------:R-:W-:Y:S02]  /*13f0*/  SEL R189, RZ, 0x1fffe, P3 ;  /* 0x0001fffeffbd7807 */ /* 0x000fe40001800000 */
[----:B------:R-:W-:-:S05]  /*1400*/  SEL R188, RZ, 0x1, P4 ;  /* 0x00000001ffbc7807 */ /* 0x000fca0002000000 */
[C---:B------:R-:W-:Y:S01]  /*1410*/  HMMA.16816.F32 R84, R80.reuse, R58, R84 ;  /* 0x0000003a5054723c */ /* 0x040fe20000001854 */
[----:B------:R-:W2:Y:S01]  /*1420*/  LDSM.16.M88.4 R56, [R22+0x1600] ;  /* 0x001600001638783b */ /* 0x000ea20000000200 */
[C---:B------:R-:W-:Y:S02]  /*1430*/  ISETP.GE.AND P0, PT, R23.reuse, R54, PT ;  /* 0x000000361700720c */ /* 0x040fe40003f06270 */
[CC--:B------:R-:W-:Y:S02]  /*1440*/  ISETP.GE.AND P6, PT, R16.reuse, R53.reuse, PT ;  /* 0x000000351000720c */ /* 0x0c0fe40003fc6270 */
[----:B------:R-:W-:Y:S02]  /*1450*/  ISETP.GE.AND P3, PT, R23, R53, PT ;  /* 0x000000351700720c */ /* 0x000fe40003f66270 */
[----:B------:R-:W-:Y:S01]  /*1460*/  HMMA.16816.F32 R136, R80, R142, R136 ;  /* 0x0000008e5088723c */ /* 0x000fe20000001888 */
[----:B------:R-:W-:-:S06]  /*1470*/  ISETP.GE.AND P4, PT, R16, R52, PT ;  /* 0x000000341000720c */ /* 0x000fcc0003f86270 */
[----:B------:R-:W-:Y:S02]  /*1480*/  SEL R142, RZ, 0x4, P5 ;  /* 0x00000004ff8e7807 */ /* 0x000fe40002800000 */
[----:B------:R-:W-:Y:S02]  /*1490*/  ISETP.GE.AND P5, PT, R23, R52, PT ;  /* 0x000000341700720c */ /* 0x000fe40003fa6270 */
[----:B------:R-:W3:Y:S01]  /*14a0*/  LDSM.16.M88.4 R52, [R22+0x1800] ;  /* 0x001800001634783b */ /* 0x000ee20000000200 */
[----:B------:R-:W-:Y:S01]  /*14b0*/  HMMA.16816.F32 R104, R80, R66, R104 ;  /* 0x000000425068723c */ /* 0x000fe20000001868 */
[----:B------:R-:W-:-:S07]  /*14c0*/  SEL R187, RZ, 0x1fffe, P3 ;  /* 0x0001fffeffbb7807 */ /* 0x000fce0001800000 */
[----:B0-----:R-:W-:Y:S07]  /*14d0*/  HMMA.16816.F32 R64, R92, R76, RZ ;  /* 0x0000004c5c40723c */ /* 0x001fee00000018ff */
[----:B------:R-:W-:Y:S01]  /*14e0*/  LOP3.LUT R76, R186, 0x61, RZ, 0xfc, !PT ;  /* 0x00000061ba4c7812 */ /* 0x000fe200078efcff */
[----:B------:R-:W-:Y:S03]  /*14f0*/  HMMA.16816.F32 R100, R80, R62, R100 ;  /* 0x0000003e5064723c */ /* 0x000fe60000001864 */
[----:B------:R-:W-:-:S05]  /*1500*/  ISETP.GE.AND P3, PT, R23, R76, PT ;  /* 0x0000004c1700720c */ /* 0x000fca0003f66270 */
[----:B-1----:R-:W-:Y:S01]  /*1510*/  HMMA.16816.F32 R60, R92, R116, RZ ;  /* 0x000000745c3c723c */ /* 0x002fe200000018ff */
[----:B------:R-:W-:Y:S02]  /*1520*/  SEL R141, RZ, 0x1fffe, P5 ;  /* 0x0001fffeff8d7807 */ /* 0x000fe40002800000 */
[----:B------:R-:W-:-:S04]  /*1530*/  SEL R140, RZ, 0x1, P3 ;  /* 0x00000001ff8c7807 */ /* 0x000fc80001800000 */
[C---:B------:R-:W-:Y:S02]  /*1540*/  LOP3.LUT R117, R186.reuse, 0x69, RZ, 0xfc, !PT ;  /* 0x00000069ba757812 */ /* 0x040fe400078efcff */
[----:B------:R-:W-:Y:S02]  /*1550*/  LOP3.LUT R116, R186, 0x68, RZ, 0xfc, !PT ;  /* 0x00000068ba747812 */ /* 0x000fe400078efcff */
[C---:B------:R-:W-:Y:S02]  /*1560*/  ISETP.GE.AND P5, PT, R23.reuse, R117, PT ;  /* 0x000000751700720c */ /* 0x040fe40003fa6270 */
[----:B------:R-:W-:Y:S01]  /*1570*/  ISETP.GE.AND P3, PT, R23, R116, PT ;  /* 0x000000741700720c */ /* 0x000fe20003f66270 */
[----:B------:R-:W-:Y:S07]  /*1580*/  HMMA.16816.F32 R96, R80, R98, R68 ;  /* 0x000000625060723c */ /* 0x000fee0000001844 */
[----:B------:R-:W-:-:S02]  /*1590*/  SEL R70, RZ, 0x1, P0 ;  /* 0x00000001ff467807 */ /* 0x000fc40000000000 */
[----:B------:R-:W-:Y:S02]  /*15a0*/  SEL R68, RZ, 0x1, P5 ;  /* 0x00000001ff447807 */ /* 0x000fe40002800000 */
[----:B------:R-:W-:Y:S02]  /*15b0*/  SEL R69, RZ, 0x1fffe, P3 ;  /* 0x0001fffeff457807 */ /* 0x000fe40001800000 */
[----:B------:R-:W-:Y:S02]  /*15c0*/  IADD3 R187, R70, R187, RZ ;  /* 0x000000bb46bb7210 */ /* 0x000fe40007ffe0ff */
[----:B------:R-:W-:Y:S01]  /*15d0*/  ISETP.GE.AND P3, PT, R16, R117, PT ;  /* 0x000000751000720c */ /* 0x000fe20003f66270 */
[----:B------:R-:W-:Y:S01]  /*15e0*/  IMAD.IADD R70, R68, 0x1, R69 ;  /* 0x0000000144467824 */ /* 0x000fe200078e0245 */
[----:B------:R-:W-:Y:S01]  /*15f0*/  ISETP.GE.AND P5, PT, R16, R116, PT ;  /* 0x000000741000720c */ /* 0x000fe20003fa6270 */
[----:B------:R-:W-:Y:S01]  /*1600*/  IMAD.IADD R188, R188, 0x1, R189 ;  /* 0x00000001bcbc7824 */ /* 0x000fe200078e02bd */
[----:B------:R-:W-:-:S02]  /*1610*/  SEL R68, RZ, 0x4, P3 ;  /* 0x00000004ff447807 */ /* 0x000fc40001800000 */
[----:B------:R-:W-:Y:S02]  /*1620*/  SEL R69, RZ, 0x7fff8, P5 ;  /* 0x0007fff8ff457807 */ /* 0x000fe40002800000 */
[----:B------:R-:W-:Y:S02]  /*1630*/  LOP3.LUT R70, R70, 0x3, RZ, 0xc0, !PT ;  /* 0x0000000346467812 */ /* 0x000fe400078ec0ff */
[----:B------:R-:W-:Y:S02]  /*1640*/  SEL R143, RZ, 0x7fff8, P6 ;  /* 0x0007fff8ff8f7807 */ /* 0x000fe40003000000 */
[----:B------:R-:W-:Y:S01]  /*1650*/  LOP3.LUT R187, R187, 0x3, RZ, 0xc0, !PT ;  /* 0x00000003bbbb7812 */ /* 0x000fe200078ec0ff */
[----:B------:R-:W-:Y:S01]  /*1660*/  IMAD.IADD R71, R140, 0x1, R141 ;  /* 0x000000018c477824 */ /* 0x000fe200078e028d */
[----:B------:R-:W-:Y:S02]  /*1670*/  IADD3 R68, R70, R69, R68 ;  /* 0x0000004546447210 */ /* 0x000fe40007ffe044 */
[----:B------:R-:W-:-:S02]  /*1680*/  ISETP.GE.AND P6, PT, R16, R76, PT ;  /* 0x0000004c1000720c */ /* 0x000fc40003fc6270 */
[----:B------:R-:W-:Y:S01]  /*1690*/  IADD3 R187, R187, R143, R142 ;  /* 0x0000008fbbbb7210 */ /* 0x000fe20007ffe08e */
[----:B------:R-:W-:Y:S01]  /*16a0*/  HMMA.16816.F32 R76, R80, R78, R64 ;  /* 0x0000004e504c723c */ /* 0x000fe20000001840 */
[----:B------:R-:W-:Y:S01]  /*16b0*/  SEL R70, RZ, 0x7fff8, P2 ;  /* 0x0007fff8ff467807 */ /* 0x000fe20001000000 */
[----:B------:R-:W0:Y:S01]  /*16c0*/  LDSM.16.M88.4 R64, [R22+0x1a00] ;  /* 0x001a00001640783b */ /* 0x000e220000000200 */
[----:B------:R-:W-:Y:S02]  /*16d0*/  SEL R69, RZ, 0x4, P1 ;  /* 0x00000004ff457807 */ /* 0x000fe40000800000 */
[----:B------:R-:W-:Y:S01]  /*16e0*/  LOP3.LUT R188, R188, 0x3, RZ, 0xc0, !PT ;  /* 0x00000003bcbc7812 */ /* 0x000fe200078ec0ff */
[----:B------:R-:W-:Y:S01]  /*16f0*/  IMAD.SHL.U32 R68, R68, 0x100, RZ ;  /* 0x0000010044447824 */ /* 0x000fe200078e00ff */
[----:B------:R-:W-:Y:S01]  /*1700*/  LOP3.LUT R71, R71, 0x3, RZ, 0xc0, !PT ;  /* 0x0000000347477812 */ /* 0x000fe200078ec0ff */
[----:B--2---:R-:W-:Y:S01]  /*1710*/  HMMA.16816.F32 R140, R92, R56, RZ ;  /* 0x000000385c8c723c */ /* 0x004fe200000018ff */
[----:B------:R-:W-:-:S02]  /*1720*/  IADD3 R70, R188, R70, R69 ;  /* 0x00000046bc467210 */ /* 0x000fc40007ffe045 */
[----:B------:R-:W-:-:S04]  /*1730*/  LOP3.LUT R187, R187, 0xf, RZ, 0xc0, !PT ;  /* 0x0000000fbbbb7812 */ /* 0x000fc800078ec0ff */
[----:B------:R-:W-:Y:S02]  /*1740*/  SEL R57, RZ, 0x7fff8, P4 ;  /* 0x0007fff8ff397807 */ /* 0x000fe40002000000 */
[----:B------:R-:W-:Y:S01]  /*1750*/  SEL R56, RZ, 0x4, P6 ;  /* 0x00000004ff387807 */ /* 0x000fe20003000000 */
[----:B------:R-:W-:Y:S01]  /*1760*/  HMMA.16816.F32 R60, R80, R118, R60 ;  /* 0x00000076503c723c */ /* 0x000fe2000000183c */
[----:B------:R-:W-:Y:S02]  /*1770*/  LEA R70, R70, R187, 0x4 ;  /* 0x000000bb46467211 */ /* 0x000fe400078e20ff */
[----:B------:R-:W-:-:S05]  /*1780*/  IADD3 R57, R71, R57, R56 ;  /* 0x0000003947397210 */ /* 0x000fca0007ffe038 */
[----:B---3--:R-:W-:Y:S07]  /*1790*/  HMMA.16816.F32 R116, R92, R52, RZ ;  /* 0x000000345c74723c */ /* 0x008fee00000018ff */
[----:B------:R-:W-:Y:S02]  /*17a0*/  LOP3.LUT R52, R68, 0xf00, RZ, 0xe2, !PT ;  /* 0x00000f0044347812 */ /* 0x000fe400078ee2ff */
[----:B------:R-:W-:-:S03]  /*17b0*/  LOP3.LUT R53, R70, 0xff, RZ, 0xc0, !PT ;  /* 0x000000ff46357812 */ /* 0x000fc600078ec0ff */
[----:B------:R-:W-:Y:S01]  /*17c0*/  IMAD R52, R57, 0x1000, R52 ;  /* 0x0000100039347824 */ /* 0x000fe200078e0234 */
[----:B------:R-:W-:-:S03]  /*17d0*/  IADD3 R188, R186, 0x38, RZ ;  /* 0x00000038babc7810 */ /* 0x000fc60007ffe0ff */
[----:B------:R-:W-:Y:S01]  /*17e0*/  IMAD.IADD R52, R52, 0x1, R53 ;  /* 0x0000000134347824 */ /* 0x000fe200078e0235 */
[----:B------:R-:W-:Y:S01]  /*17f0*/  IADD3 R53, R186, 0x8, RZ ;  /* 0x00000008ba357810 */ /* 0x000fe20007ffe0ff */
[----:B------:R-:W-:Y:S01]  /*1800*/  FMUL R108, R108, c[0x0][0x188] ;  /* 0x000062006c6c7a20 */ /* 0x000fe20000400000 */
[----:B------:R-:W-:Y:S01]  /*1810*/  ISETP.GE.AND P4, PT, R16, R188, PT ;  /* 0x000000bc1000720c */ /* 0x000fe20003f86270 */
[----:B------:R-:W-:Y:S01]  /*1820*/  FMUL R88, R88, c[0x0][0x188] ;  /* 0x0000620058587a20 */ /* 0x000fe20000400000 */
[----:B------:R-:W-:Y:S01]  /*1830*/  ISETP.GE.AND P6, PT, R16, R53, PT ;  /* 0x000000351000720c */ /* 0x000fe20003fc6270 */
[----:B------:R-:W-:Y:S01]  /*1840*/  FMUL R121, R121, c[0x0][0x188] ;  /* 0x0000620079797a20 */ /* 0x000fe20000400000 */
[----:B------:R-:W-:Y:S01]  /*1850*/  FSEL R189, R108, -INF , P4 ;  /* 0xff8000006cbd7808 */ /* 0x000fe20002000000 */
[----:B------:R-:W-:Y:S01]  /*1860*/  FMUL R136, R136, c[0x0][0x188] ;  /* 0x0000620088887a20 */ /* 0x000fe20000400000 */
[----:B------:R-:W-:Y:S02]  /*1870*/  ISETP.GT.AND P4, PT, R16, R186, PT ;  /* 0x000000ba1000720c */ /* 0x000fe40003f84270 */
[----:B------:R-:W-:-:S02]  /*1880*/  FSEL R215, R88, -INF , P6 ;  /* 0xff80000058d77808 */ /* 0x000fc40003000000 */
[----:B------:R-:W-:Y:S01]  /*1890*/  ISETP.GE.AND P6, PT, R16, R198, PT ;  /* 0x000000c61000720c */ /* 0x000fe20003fc6270 */
[----:B------:R-:W-:Y:S01]  /*18a0*/  FMUL R89, R89, c[0x0][0x188] ;  /* 0x0000620059597a20 */ /* 0x000fe20000400000 */
[----:B------:R-:W-:Y:S01]  /*18b0*/  FSEL R221, R121, -INF , P4 ;  /* 0xff80000079dd7808 */ /* 0x000fe20002000000 */
[----:B------:R-:W-:Y:S01]  /*18c0*/  FMUL R132, R132, c[0x0][0x188] ;  /* 0x0000620084847a20 */ /* 0x000fe20000400000 */
[----:B------:R-:W-:Y:S01]  /*18d0*/  ISETP.GE.AND P4, PT, R16, R212, PT ;  /* 0x000000d41000720c */ /* 0x000fe20003f86270 */
[----:B------:R-:W-:Y:S01]  /*18e0*/  HMMA.16816.F32 R56, R80, R58, R140 ;  /* 0x0000003a5038723c */ /* 0x000fe2000000188c */
[----:B------:R-:W-:Y:S02]  /*18f0*/  FSEL R217, R136, -INF , P6 ;  /* 0xff80000088d97808 */ /* 0x000fe40003000000 */
[C---:B------:R-:W-:Y:S01]  /*1900*/  ISETP.GE.AND P6, PT, R16.reuse, R208, PT ;  /* 0x000000d01000720c */ /* 0x040fe20003fc6270 */
[----:B------:R-:W-:Y:S01]  /*1910*/  FMUL R137, R137, c[0x0][0x188] ;  /* 0x0000620089897a20 */ /* 0x000fe20000400000 */
[----:B------:R-:W-:Y:S01]  /*1920*/  FSEL R219, R89, -INF , P4 ;  /* 0xff80000059db7808 */ /* 0x000fe20002000000 */
[----:B------:R-:W-:Y:S01]  /*1930*/  FMUL R213, R133, c[0x0][0x188] ;  /* 0x0000620085d57a20 */ /* 0x000fe20000400000 */
[----:B------:R-:W-:Y:S01]  /*1940*/  ISETP.GE.AND P4, PT, R16, R210, PT ;  /* 0x000000d21000720c */ /* 0x000fe20003f86270 */
[----:B------:R-:W-:Y:S01]  /*1950*/  FMUL R104, R104, c[0x0][0x188] ;  /* 0x0000620068687a20 */ /* 0x000fe20000400000 */
[----:B------:R-:W-:-:S02]  /*1960*/  FSEL R133, R132, -INF , P6 ;  /* 0xff80000084857808 */ /* 0x000fc40003000000 */
[----:B------:R-:W-:Y:S01]  /*1970*/  ISETP.GE.AND P6, PT, R16, R204, PT ;  /* 0x000000cc1000720c */ /* 0x000fe20003fc6270 */
[----:B------:R-:W-:Y:S01]  /*1980*/  FMUL R100, R100, c[0x0][0x188] ;  /* 0x0000620064647a20 */ /* 0x000fe20000400000 */
[----:B------:R-:W-:Y:S01]  /*1990*/  FSEL R211, R137, -INF , P4 ;  /* 0xff80000089d37808 */ /* 0x000fe20002000000 */
[----:B0-----:R-:W-:Y:S01]  /*19a0*/  HMMA.16816.F32 R68, R92, R64, RZ ;  /* 0x000000405c44723c */ /* 0x001fe200000018ff */
[----:B------:R-:W-:Y:S02]  /*19b0*/  ISETP.GE.AND P4, PT, R16, R206, PT ;  /* 0x000000ce1000720c */ /* 0x000fe40003f86270 */
[----:B------:R-:W-:Y:S02]  /*19c0*/  FSEL R209, R104, -INF , P6 ;  /* 0xff80000068d17808 */ /* 0x000fe40003000000 */
[----:B------:R-:W-:Y:S01]  /*19d0*/  ISETP.GE.AND P6, PT, R16, R200, PT ;  /* 0x000000c81000720c */ /* 0x000fe20003fc6270 */
[----:B------:R-:W-:Y:S01]  /*19e0*/  FMUL R105, R105, c[0x0][0x188] ;  /* 0x0000620069697a20 */ /* 0x000fe20000400000 */
[----:B------:R-:W-:Y:S01]  /*19f0*/  FSEL R213, R213, -INF , P4 ;  /* 0xff800000d5d57808 */ /* 0x000fe20002000000 */
[----:B------:R-:W-:Y:S01]  /*1a00*/  FMUL R84, R84, c[0x0][0x188] ;  /* 0x0000620054547a20 */ /* 0x000fe20000400000 */
[----:B------:R-:W-:-:S02]  /*1a10*/  ISETP.GE.AND P4, PT, R16, R202, PT ;  /* 0x000000ca1000720c */ /* 0x000fc40003f86270 */
[----:B------:R-:W-:Y:S02]  /*1a20*/  FSEL R121, R100, -INF , P6 ;  /* 0xff80000064797808 */ /* 0x000fe40003000000 */
[----:B------:R-:W-:Y:S02]  /*1a30*/  LOP3.LUT R187, R52, 0xffff, RZ, 0xc0, !PT ;  /* 0x0000ffff34bb7812 */ /* 0x000fe400078ec0ff */
[----:B------:R-:W-:Y:S02]  /*1a40*/  ISETP.GE.AND P6, PT, R16, R194, PT ;  /* 0x000000c21000720c */ /* 0x000fe40003fc6270 */
[----:B------:R-:W-:Y:S02]  /*1a50*/  IADD3 R108, R186, 0x39, RZ ;  /* 0x00000039ba6c7810 */ /* 0x000fe40007ffe0ff */
[----:B------:R-:W-:Y:S01]  /*1a60*/  FSEL R207, R105, -INF , P4 ;  /* 0xff80000069cf7808 */ /* 0x000fe20002000000 */
[----:B------:R-:W-:Y:S01]  /*1a70*/  FMUL R105, R109, c[0x0][0x188] ;  /* 0x000062006d697a20 */ /* 0x000fe20000400000 */
[----:B------:R-:W-:-:S02]  /*1a80*/  SHF.R.U32.HI R52, RZ, 0xf, R187 ;  /* 0x0000000fff347819 */ /* 0x000fc400000116bb */
[----:B------:R-:W-:Y:S02]  /*1a90*/  FSEL R201, R84, -INF , P6 ;  /* 0xff80000054c97808 */ /* 0x000fe40003000000 */
[----:B------:R-:W-:Y:S01]  /*1aa0*/  ISETP.GE.AND P6, PT, R16, R108, PT ;  /* 0x0000006c1000720c */ /* 0x000fe20003fc6270 */
[----:B------:R-:W-:Y:S01]  /*1ab0*/  FMUL R101, R101, c[0x0][0x188] ;  /* 0x0000620065657a20 */ /* 0x000fe20000400000 */
[----:B------:R-:W-:Y:S01]  /*1ac0*/  LOP3.LUT R190, R186, 0x59, RZ, 0xfc, !PT ;  /* 0x00000059babe7812 */ /* 0x000fe200078efcff */
[----:B------:R-:W-:Y:S01]  /*1ad0*/  FMUL R57, R57, c[0x0][0x188] ;  /* 0x0000620039397a20 */ /* 0x000fe20000400000 */
[----:B------:R-:W-:Y:S02]  /*1ae0*/  LOP3.LUT P5, RZ, R52, 0x1, RZ, 0xc0, !PT ;  /* 0x0000000134ff7812 */ /* 0x000fe400078ac0ff */
[----:B------:R-:W-:Y:S02]  /*1af0*/  ISETP.GE.AND P4, PT, R16, R196, PT ;  /* 0x000000c41000720c */ /* 0x000fe40003f86270 */
[----:B------:R-:W-:-:S02]  /*1b00*/  SHF.R.U32.HI R52, RZ, 0xb, R187 ;  /* 0x0000000bff347819 */ /* 0x000fc400000116bb */
[----:B------:R-:W-:Y:S02]  /*1b10*/  IADD3 R192, R186, 0x31, RZ ;  /* 0x00000031bac07810 */ /* 0x000fe40007ffe0ff */
[----:B------:R-:W-:Y:S02]  /*1b20*/  FSEL R105, R105, -INF , P6 ;  /* 0xff80000069697808 */ /* 0x000fe40003000000 */
[----:B------:R-:W-:Y:S01]  /*1b30*/  ISETP.GE.AND P6, PT, R16, R190, PT ;  /* 0x000000be1000720c */ /* 0x000fe20003fc6270 */
[----:B------:R-:W-:Y:S01]  /*1b40*/  FMUL R85, R85, c[0x0][0x188] ;  /* 0x0000620055557a20 */ /* 0x000fe20000400000 */
[----:B------:R-:W-:Y:S02]  /*1b50*/  LOP3.LUT R137, R186, 0x58, RZ, 0xfc, !PT ;  /* 0x00000058ba897812 */ /* 0x000fe400078efcff */
[----:B------:R-:W-:Y:S02]  /*1b60*/  FSEL R205, R101, -INF , P4 ;  /* 0xff80000065cd7808 */ /* 0x000fe40002000000 */
[----:B------:R-:W-:Y:S01]  /*1b70*/  LOP3.LUT P2, RZ, R52, 0x1, RZ, 0xc0, !PT ;  /* 0x0000000134ff7812 */ /* 0x000fe2000784c0ff */
[----:B------:R-:W-:Y:S01]  /*1b80*/  FMUL R52, R56, c[0x0][0x188] ;  /* 0x0000620038347a20 */ /* 0x000fe20000400000 */
[----:B------:R-:W-:-:S02]  /*1b90*/  ISETP.GE.AND P4, PT, R16, R192, PT ;  /* 0x000000c01000720c */ /* 0x000fc40003f86270 */
[----:B------:R-:W-:Y:S02]  /*1ba0*/  SHF.R.U32.HI R64, RZ, 0xe, R187 ;  /* 0x0000000eff407819 */ /* 0x000fe400000116bb */
[----:B------:R-:W-:Y:S02]  /*1bb0*/  FSEL R57, R57, -INF , P6 ;  /* 0xff80000039397808 */ /* 0x000fe40003000000 */
[----:B------:R-:W-:Y:S02]  /*1bc0*/  ISETP.GE.AND P6, PT, R16, R137, PT ;  /* 0x000000891000720c */ /* 0x000fe40003fc6270 */
[----:B------:R-:W-:Y:S02]  /*1bd0*/  LOP3.LUT R104, R186, 0x51, RZ, 0xfc, !PT ;  /* 0x00000051ba687812 */ /* 0x000fe400078efcff */
[----:B------:R-:W-:Y:S01]  /*1be0*/  FSEL R197, R85, -INF , P4 ;  /* 0xff80000055c57808 */ /* 0x000fe20002000000 */
[----:B------:R-:W-:Y:S01]  /*1bf0*/  FMUL R85, R61, c[0x0][0x188] ;  /* 0x000062003d557a20 */ /* 0x000fe20000400000 */
[----:B------:R-:W-:Y:S01]  /*1c00*/  LOP3.LUT P3, RZ, R64, 0x1, RZ, 0xc0, !PT ;  /* 0x0000000140ff7812 */ /* 0x000fe2000786c0ff */
[----:B------:R-:W-:Y:S01]  /*1c10*/  HMMA.16816.F32 R68, R80, R66, R68 ;  /* 0x000000425044723c */ /* 0x000fe20000001844 */
[----:B------:R-:W-:Y:S01]  /*1c20*/  FSEL R61, R52, -INF , P6 ;  /* 0xff800000343d7808 */ /* 0x000fe20003000000 */
[----:B------:R-:W0:Y:S01]  /*1c30*/  LDSM.16.M88.4 R64, [R22+0x1c00] ;  /* 0x001c00001640783b */ /* 0x000e220000000200 */
[----:B------:R-:W-:Y:S01]  /*1c40*/  ISETP.GE.AND P6, PT, R16, R104, PT ;  /* 0x000000681000720c */ /* 0x000fe20003fc6270 */
[----:B------:R-:W-:Y:S01]  /*1c50*/  FMUL R218, R120, c[0x0][0x188] ;  /* 0x0000620078da7a20 */ /* 0x000fe20000400000 */
[----:B------:R-:W-:-:S02]  /*1c60*/  LOP3.LUT R56, R186, 0x50, RZ, 0xfc, !PT ;  /* 0x00000050ba387812 */ /* 0x000fc400078efcff */
[----:B------:R-:W-:Y:S01]  /*1c70*/  ISETP.GE.AND P4, PT, R16, R186, PT ;  /* 0x000000ba1000720c */ /* 0x000fe20003f86270 */
[----:B------:R-:W-:Y:S01]  /*1c80*/  FMUL R60, R60, c[0x0][0x188] ;  /* 0x000062003c3c7a20 */ /* 0x000fe20000400000 */
[----:B------:R-:W-:Y:S02]  /*1c90*/  FSEL R85, R85, -INF , P6 ;  /* 0xff80000055557808 */ /* 0x000fe40003000000 */
[----:B------:R-:W-:Y:S02]  /*1ca0*/  ISETP.GE.AND P6, PT, R16, R56, PT ;  /* 0x000000381000720c */ /* 0x000fe40003fc6270 */
[----:B------:R-:W-:Y:S02]  /*1cb0*/  FSEL R218, R218, -INF , P4 ;  /* 0xff800000dada7808 */ /* 0x000fe40002000000 */
[----:B------:R-:W-:Y:S02]  /*1cc0*/  FSEL R89, R60, -INF , P6 ;  /* 0xff8000003c597808 */ /* 0x000fe40003000000 */
[----:B------:R-:W-:-:S02]  /*1cd0*/  FMNMX R60, R218, R221, !PT ;  /* 0x000000ddda3c7209 */ /* 0x000fc40007800000 */
[----:B------:R-:W-:Y:S01]  /*1ce0*/  SHF.R.U32.HI R53, RZ, 0xa, R187 ;  /* 0x0000000aff357819 */ /* 0x000fe200000116bb */
[----:B------:R-:W-:Y:S01]  /*1cf0*/  HMMA.16816.F32 R116, R80, R54, R116 ;  /* 0x000000365074723c */ /* 0x000fe20000001874 */
[----:B------:R-:W-:Y:S02]  /*1d00*/  FMNMX R60, R215, R60, !PT ;  /* 0x0000003cd73c7209 */ /* 0x000fe40007800000 */
[----:B------:R-:W-:Y:S02]  /*1d10*/  LOP3.LUT P1, RZ, R53, 0x1, RZ, 0xc0, !PT ;  /* 0x0000000135ff7812 */ /* 0x000fe4000782c0ff */
[----:B------:R-:W1:Y:S01]  /*1d20*/  LDSM.16.M88.4 R52, [R22+0x1e00] ;  /* 0x001e00001634783b */ /* 0x000e620000000200 */
[----:B------:R-:W-:-:S04]  /*1d30*/  FMNMX R60, R219, R60, !PT ;  /* 0x0000003cdb3c7209 */ /* 0x000fc80007800000 */
[----:B------:R-:W-:-:S04]  /*1d40*/  FMNMX R60, R217, R60, !PT ;  /* 0x0000003cd93c7209 */ /* 0x000fc80007800000 */
[----:B------:R-:W-:-:S04]  /*1d50*/  FMNMX R60, R211, R60, !PT ;  /* 0x0000003cd33c7209 */ /* 0x000fc80007800000 */
[----:B------:R-:W-:-:S04]  /*1d60*/  FMNMX R60, R133, R60, !PT ;  /* 0x0000003c853c7209 */ /* 0x000fc80007800000 */
[----:B------:R-:W-:Y:S02]  /*1d70*/  FMNMX R60, R213, R60, !PT ;  /* 0x0000003cd53c7209 */ /* 0x000fe40007800000 */
[----:B------:R-:W-:Y:S01]  /*1d80*/  LOP3.LUT R132, R186, 0x49, RZ, 0xfc, !PT ;  /* 0x00000049ba847812 */ /* 0x000fe200078efcff */
[----:B------:R-:W-:Y:S01]  /*1d90*/  FMUL R117, R117, c[0x0][0x188] ;  /* 0x0000620075757a20 */ /* 0x000fe20000400000 */
[----:B------:R-:W-:Y:S01]  /*1da0*/  FMNMX R60, R209, R60, !PT ;  /* 0x0000003cd13c7209 */ /* 0x000fe20007800000 */
[----:B------:R-:W-:Y:S01]  /*1db0*/  FMUL R97, R97, c[0x0][0x188] ;  /* 0x0000620061617a20 */ /* 0x000fe20000400000 */
[----:B0-----:R-:W-:Y:S01]  /*1dc0*/  HMMA.16816.F32 R140, R92, R64, RZ ;  /* 0x000000405c8c723c */ /* 0x001fe200000018ff */
[----:B------:R-:W-:Y:S02]  /*1dd0*/  ISETP.GE.AND P6, PT, R16, R132, PT ;  /* 0x000000841000720c */ /* 0x000fe40003fc6270 */
[----:B------:R-:W-:Y:S02]  /*1de0*/  LOP3.LUT R120, R186, 0x48, RZ, 0xfc, !PT ;  /* 0x00000048ba787812 */ /* 0x000fe400078efcff */
[----:B------:R-:W-:-:S02]  /*1df0*/  FMNMX R60, R207, R60, !PT ;  /* 0x0000003ccf3c7209 */ /* 0x000fc40007800000 */
[----:B------:R-:W-:Y:S01]  /*1e00*/  SHF.R.U32.HI R64, RZ, 0x3, R187 ;  /* 0x00000003ff407819 */ /* 0x000fe200000116bb */
[----:B------:R-:W-:Y:S01]  /*1e10*/  FMUL R96, R96, c[0x0][0x188] ;  /* 0x0000620060607a20 */ /* 0x000fe20000400000 */
[----:B------:R-:W-:Y:S02]  /*1e20*/  FSEL R193, R117, -INF , !P3 ;  /* 0xff80000075c17808 */ /* 0x000fe40005800000 */
[----:B------:R-:W-:Y:S02]  /*1e30*/  FSEL R101, R97, -INF , P6 ;  /* 0xff80000061657808 */ /* 0x000fe40003000000 */
[----:B------:R-:W-:Y:S02]  /*1e40*/  LOP3.LUT P3, RZ, R64, 0x1, RZ, 0xc0, !PT ;  /* 0x0000000140ff7812 */ /* 0x000fe4000786c0ff */
[----:B------:R-:W-:Y:S02]  /*1e50*/  ISETP.GE.AND P6, PT, R16, R120, PT ;  /* 0x000000781000720c */ /* 0x000fe40003fc6270 */
[----:B------:R-:W-:-:S02]  /*1e60*/  FMNMX R64, R121, R60, !PT ;  /* 0x0000003c79407209 */ /* 0x000fc40007800000 */
[----:B------:R-:W-:Y:S01]  /*1e70*/  LOP3.LUT R216, R186, 0x41, RZ, 0xfc, !PT ;  /* 0x00000041bad87812 */ /* 0x000fe200078efcff */
[----:B------:R-:W-:Y:S01]  /*1e80*/  FMUL R77, R77, c[0x0][0x188] ;  /* 0x000062004d4d7a20 */ /* 0x000fe20000400000 */
[----:B------:R-:W-:Y:S02]  /*1e90*/  FSEL R109, R96, -INF , P6 ;  /* 0xff800000606d7808 */ /* 0x000fe40003000000 */
[----:B------:R-:W-:Y:S02]  /*1ea0*/  FMNMX R64, R205, R64, !PT ;  /* 0x00000040cd407209 */ /* 0x000fe40007800000 */
[----:B------:R-:W-:Y:S02]  /*1eb0*/  ISETP.GE.AND P6, PT, R16, R216, PT ;  /* 0x000000d81000720c */ /* 0x000fe40003fc6270 */
[----:B------:R-:W-:Y:S01]  /*1ec0*/  LOP3.LUT R136, R186, 0x40, RZ, 0xfc, !PT ;  /* 0x00000040ba887812 */ /* 0x000fe200078efcff */
[----:B------:R-:W-:Y:S01]  /*1ed0*/  FMUL R76, R76, c[0x0][0x188] ;  /* 0x000062004c4c7a20 */ /* 0x000fe20000400000 */
[----:B------:R-:W-:Y:S01]  /*1ee0*/  FMNMX R64, R201, R64, !PT ;  /* 0x00000040c9407209 */ /* 0x000fe20007800000 */
[----:B------:R-:W-:Y:S01]  /*1ef0*/  FMUL R65, R68, c[0x0][0x188] ;  /* 0x0000620044417a20 */ /* 0x000fe20000400000 */
[----:B------:R-:W-:Y:S01]  /*1f00*/  FSEL R195, R77, -INF , P6 ;  /* 0xff8000004dc37808 */ /* 0x000fe20003000000 */
[----:B-1----:R-:W-:Y:S01]  /*1f10*/  HMMA.16816.F32 R92, R92, R52, RZ ;  /* 0x000000345c5c723c */ /* 0x002fe200000018ff */
[----:B------:R-:W-:-:S02]  /*1f20*/  ISETP.GE.AND P6, PT, R16, R136, PT ;  /* 0x000000881000720c */ /* 0x000fc40003fc6270 */
[--C-:B------:R-:W-:Y:S01]  /*1f30*/  SHF.R.U32.HI R68, RZ, 0x2, R187.reuse ;  /* 0x00000002ff447819 */ /* 0x100fe200000116bb */
[----:B------:R-:W-:Y:S01]  /*1f40*/  FMUL R77, R116, c[0x0][0x188] ;  /* 0x00006200744d7a20 */ /* 0x000fe20000400000 */
[----:B------:R-:W-:Y:S02]  /*1f50*/  FMNMX R64, R197, R64, !PT ;  /* 0x00000040c5407209 */ /* 0x000fe40007800000 */
[----:B------:R-:W-:Y:S02]  /*1f60*/  FSEL R203, R76, -INF , P6 ;  /* 0xff8000004ccb7808 */ /* 0x000fe40003000000 */
[----:B------:R-:W-:Y:S02]  /*1f70*/  FSEL R65, R65, -INF , !P2 ;  /* 0xff80000041417808 */ /* 0x000fe40005000000 */
[----:B------:R-:W-:Y:S02]  /*1f80*/  SHF.R.U32.HI R76, RZ, 0x6, R187 ;  /* 0x00000006ff4c7819 */ /* 0x000fe400000116bb */
[----:B------:R-:W-:-:S02]  /*1f90*/  LOP3.LUT P2, RZ, R68, 0x1, RZ, 0xc0, !PT ;  /* 0x0000000144ff7812 */ /* 0x000fc4000784c0ff */
[----:B------:R-:W-:Y:S02]  /*1fa0*/  FMNMX R68, R189, R64, !PT ;  /* 0x00000040bd447209 */ /* 0x000fe40007800000 */
[----:B------:R-:W-:Y:S02]  /*1fb0*/  FSEL R77, R77, -INF , !P5 ;  /* 0xff8000004d4d7808 */ /* 0x000fe40006800000 */
[----:B------:R-:W-:Y:S02]  /*1fc0*/  LOP3.LUT P5, RZ, R76, 0x1, RZ, 0xc0, !PT ;  /* 0x000000014cff7812 */ /* 0x000fe400078ac0ff */
[----:B------:R-:W-:-:S04]  /*1fd0*/  FMNMX R76, R105, R68, !PT ;  /* 0x00000044694c7209 */ /* 0x000fc80007800000 */
[----:B------:R-:W-:Y:S01]  /*1fe0*/  FMNMX R76, R203, R76, !PT ;  /* 0x0000004ccb4c7209 */ /* 0x000fe20007800000 */
[C---:B------:R-:W-:Y:S03]  /*1ff0*/  HMMA.16816.F32 R140, R80.reuse, R66, R140 ;  /* 0x00000042508c723c */ /* 0x040fe6000000188c */
[----:B------:R-:W-:Y:S02]  /*2000*/  FMNMX R76, R195, R76, !PT ;  /* 0x0000004cc34c7209 */ /* 0x000fe40007800000 */
[----:B------:R-:W-:Y:S02]  /*2010*/  SHF.R.U32.HI R84, RZ, 0x7, R187 ;  /* 0x00000007ff547819 */ /* 0x000fe400000116bb */
[----:B------:R-:W-:Y:S01]  /*2020*/  FMNMX R76, R109, R76, !PT ;  /* 0x0000004c6d4c7209 */ /* 0x000fe20007800000 */
[----:B------:R-:W-:Y:S01]  /*2030*/  HMMA.16816.F32 R92, R80, R54, R92 ;  /* 0x00000036505c723c */ /* 0x000fe2000000185c */
[----:B------:R-:W-:-:S02]  /*2040*/  LOP3.LUT P6, RZ, R84, 0x1, RZ, 0xc0, !PT ;  /* 0x0000000154ff7812 */ /* 0x000fc400078cc0ff */
[----:B------:R-:W-:Y:S01]  /*2050*/  FMNMX R84, R101, R76, !PT ;  /* 0x0000004c65547209 */ /* 0x000fe20007800000 */
[----:B------:R-:W-:-:S03]  /*2060*/  IMAD.WIDE R116, R9, 0x2, R144 ;  /* 0x0000000209747825 */ /* 0x000fc600078e0290 */
[----:B------:R-:W-:Y:S01]  /*2070*/  FMNMX R84, R89, R84, !PT ;  /* 0x0000005459547209 */ /* 0x000fe20007800000 */
[----:B------:R-:W-:Y:S01]  /*2080*/  IMAD.WIDE R224, R9, 0x2, R152 ;  /* 0x0000000209e07825 */ /* 0x000fe200078e0298 */
[----:B------:R0:W2:Y:S02]  /*2090*/  LDG.E.U16 R68, [R116.64] ;  /* 0x0000000674447981 */ /* 0x0000a4000c1e1500 */
[----:B------:R-:W-:Y:S01]  /*20a0*/  FMNMX R84, R85, R84, !PT ;  /* 0x0000005455547209 */ /* 0x000fe20007800000 */
[----:B------:R-:W-:Y:S01]  /*20b0*/  IMAD.WIDE R52, R9, 0x2, R148 ;  /* 0x0000000209347825 */ /* 0x000fe200078e0294 */
[----:B------:R1:W3:Y:S02]  /*20c0*/  LDG.E.U16 R60, [R224.64] ;  /* 0x00000006e03c7981 */ /* 0x0002e4000c1e1500 */
[----:B------:R-:W-:Y:S01]  /*20d0*/  FMNMX R84, R61, R84, !PT ;  /* 0x000000543d547209 */ /* 0x000fe20007800000 */
[C---:B------:R-:W-:Y:S01]  /*20e0*/  IMAD.WIDE R222, R9.reuse, 0x2, R150 ;  /* 0x0000000209de7825 */ /* 0x040fe200078e0296 */
[----:B------:R4:W5:Y:S03]  /*20f0*/  LDG.E.U16 R64, [R52.64] ;  /* 0x0000000634407981 */ /* 0x000966000c1e1500 */
[C---:B------:R-:W-:Y:S01]  /*2100*/  IMAD.WIDE R228, R9.reuse, 0x2, R30 ;  /* 0x0000000209e47825 */ /* 0x040fe200078e021e */
[----:B------:R1:W2:Y:S03]  /*2110*/  LDG.E.U16 R191, [R222.64] ;  /* 0x00000006debf7981 */ /* 0x0002a6000c1e1500 */
[----:B0-----:R-:W-:-:S04]  /*2120*/  IMAD.WIDE R116, R9, 0x2, R44 ;  /* 0x0000000209747825 */ /* 0x001fc800078e022c */
[----:B------:R-:W-:Y:S01]  /*2130*/  IMAD.WIDE R54, R9, 0x2, R46 ;  /* 0x0000000209367825 */ /* 0x000fe200078e022e */
[----:B------:R-:W-:Y:S01]  /*2140*/  FMNMX R88, R57, R84, !PT ;  /* 0x0000005439587209 */ /* 0x000fe20007800000 */
[----:B------:R0:W2:Y:S02]  /*2150*/  LDG.E.U16 R199, [R228.64] ;  /* 0x00000006e4c77981 */ /* 0x0000a4000c1e1500 */
[C---:B-1----:R-:W-:Y:S02]  /*2160*/  IMAD.WIDE R224, R9.reuse, 0x2, R36 ;  /* 0x0000000209e07825 */ /* 0x042fe400078e0224 */
[----:B------:R1:W2:Y:S02]  /*2170*/  LDG.E.U16 R84, [R116.64] ;  /* 0x0000000674547981 */ /* 0x0002a4000c1e1500 */
[C---:B------:R-:W-:Y:S02]  /*2180*/  IMAD.WIDE R80, R9.reuse, 0x2, R48 ;  /* 0x0000000209507825 */ /* 0x040fe400078e0230 */
[----:B------:R0:W2:Y:S02]  /*2190*/  LDG.E.U16 R83, [R54.64] ;  /* 0x0000000636537981 */ /* 0x0000a4000c1e1500 */
[----:B------:R-:W-:-:S02]  /*21a0*/  IMAD.WIDE R226, R9, 0x2, R32 ;  /* 0x0000000209e27825 */ /* 0x000fc400078e0220 */
[----:B------:R0:W2:Y:S02]  /*21b0*/  LDG.E.U16 R76, [R224.64] ;  /* 0x00000006e04c7981 */ /* 0x0000a4000c1e1500 */
[C---:B----4-:R-:W-:Y:S02]  /*21c0*/  IMAD.WIDE R52, R9.reuse, 0x2, R38 ;  /* 0x0000000209347825 */ /* 0x050fe400078e0226 */
[----:B------:R4:W2:Y:S02]  /*21d0*/  LDG.E.U16 R66, [R226.64] ;  /* 0x00000006e2427981 */ /* 0x0008a4000c1e1500 */
[C---:B------:R-:W-:Y:S02]  /*21e0*/  IMAD.WIDE R96, R9.reuse, 0x2, R146 ;  /* 0x0000000209607825 */ /* 0x040fe400078e0292 */
[----:B------:R1:W2:Y:S02]  /*21f0*/  LDG.E.U16 R67, [R52.64] ;  /* 0x0000000634437981 */ /* 0x0002a4000c1e1500 */
[----:B------:R-:W-:-:S02]  /*2200*/  IMAD.WIDE R222, R9, 0x2, R40 ;  /* 0x0000000209de7825 */ /* 0x000fc400078e0228 */
[----:B------:R4:W2:Y:S02]  /*2210*/  LDG.E.U16 R80, [R80.64] ;  /* 0x0000000650507981 */ /* 0x0008a4000c1e1500 */
[----:B------:R-:W-:Y:S02]  /*2220*/  FMUL R141, R141, c[0x0][0x188] ;  /* 0x000062008d8d7a20 */ /* 0x000fe40000400000 */
[C---:B0-----:R-:W-:Y:S01]  /*2230*/  IMAD.WIDE R228, R9.reuse, 0x2, R34 ;  /* 0x0000000209e47825 */ /* 0x041fe200078e0222 */
[----:B------:R0:W2:Y:S03]  /*2240*/  LDG.E.U16 R82, [R222.64] ;  /* 0x00000006de527981 */ /* 0x0000a6000c1e1500 */
[----:B-1----:R-:W-:-:S04]  /*2250*/  IMAD.WIDE R116, R9, 0x2, R42 ;  /* 0x0000000209747825 */ /* 0x002fc800078e022a */
[----:B------:R-:W-:Y:S01]  /*2260*/  IMAD.WIDE R54, R9, 0x2, R50 ;  /* 0x0000000209367825 */ /* 0x000fe200078e0232 */
[----:B----4-:R-:W-:Y:S01]  /*2270*/  FSEL R227, R141, -INF , !P5 ;  /* 0xff8000008de37808 */ /* 0x010fe20006800000 */
[----:B------:R1:W4:Y:S02]  /*2280*/  LDG.E.U16 R97, [R96.64] ;  /* 0x0000000660617981 */ /* 0x000324000c1e1500 */
[----:B------:R-:W-:Y:S02]  /*2290*/  FMUL R81, R93, c[0x0][0x188] ;  /* 0x000062005d517a20 */ /* 0x000fe40000400000 */
[----:B------:R1:W2:Y:S04]  /*22a0*/  LDG.E.U16 R93, [R228.64] ;  /* 0x00000006e45d7981 */ /* 0x0002a8000c1e1500 */
[----:B------:R1:W4:Y:S04]  /*22b0*/  LDG.E.U16 R141, [R116.64] ;  /* 0x00000006748d7981 */ /* 0x000328000c1e1500 */
[----:B0-----:R0:W4:Y:S01]  /*22c0*/  LDG.E.U16 R223, [R54.64] ;  /* 0x0000000636df7981 */ /* 0x001122000c1e1500 */
[----:B------:R-:W-:Y:S01]  /*22d0*/  FMNMX R88, R77, R88, !PT ;  /* 0x000000584d587209 */ /* 0x000fe20007800000 */
[----:B------:R-:W-:-:S02]  /*22e0*/  FMUL R53, R69, c[0x0][0x188] ;  /* 0x0000620045357a20 */ /* 0x000fc40000400000 */
[----:B------:R-:W-:Y:S01]  /*22f0*/  FMUL R140, R140, c[0x0][0x188] ;  /* 0x000062008c8c7a20 */ /* 0x000fe20000400000 */
[----:B------:R-:W-:Y:S02]  /*2300*/  FMNMX R88, R193, R88, !PT ;  /* 0x00000058c1587209 */ /* 0x000fe40007800000 */
[----:B------:R-:W-:Y:S01]  /*2310*/  FSEL R81, R81, -INF , !P2 ;  /* 0xff80000051517808 */ /* 0x000fe20005000000 */
[----:B------:R-:W-:Y:S01]  /*2320*/  FMUL R122, R122, c[0x0][0x188] ;  /* 0x000062007a7a7a20 */ /* 0x000fe20000400000 */
[----:B------:R-:W-:Y:S01]  /*2330*/  FSEL R53, R53, -INF , !P1 ;  /* 0xff80000035357808 */ /* 0x000fe20004800000 */
[----:B------:R-:W-:Y:S01]  /*2340*/  FMUL R123, R123, c[0x0][0x188] ;  /* 0x000062007b7b7a20 */ /* 0x000fe20000400000 */
[----:B------:R-:W-:Y:S01]  /*2350*/  FMNMX R88, R65, R88, !PT ;  /* 0x0000005841587209 */ /* 0x000fe20007800000 */
[----:B------:R-:W-:Y:S01]  /*2360*/  FMUL R90, R90, c[0x0][0x188] ;  /* 0x000062005a5a7a20 */ /* 0x000fe20000400000 */
[----:B------:R-:W-:Y:S01]  /*2370*/  FSEL R225, R140, -INF , !P6 ;  /* 0xff8000008ce17808 */ /* 0x000fe20007000000 */
[----:B-1----:R-:W-:Y:S01]  /*2380*/  FMUL R228, R91, c[0x0][0x188] ;  /* 0x000062005be47a20 */ /* 0x002fe20000400000 */
[----:B------:R-:W-:Y:S01]  /*2390*/  FMNMX R88, R53, R88, !PT ;  /* 0x0000005835587209 */ /* 0x000fe20007800000 */
[----:B------:R-:W-:Y:S01]  /*23a0*/  FMUL R69, R92, c[0x0][0x188] ;  /* 0x000062005c457a20 */ /* 0x000fe20000400000 */
[----:B------:R-:W-:Y:S01]  /*23b0*/  ISETP.GE.AND P5, PT, R23, R188, PT ;  /* 0x000000bc1700720c */ /* 0x000fe20003fa6270 */
[----:B------:R-:W-:Y:S01]  /*23c0*/  FMUL R110, R110, c[0x0][0x188] ;  /* 0x000062006e6e7a20 */ /* 0x000fe20000400000 */
[----:B------:R-:W-:Y:S01]  /*23d0*/  FMNMX R88, R225, R88, !PT ;  /* 0x00000058e1587209 */ /* 0x000fe20007800000 */
[----:B------:R-:W-:Y:S01]  /*23e0*/  FMUL R135, R135, c[0x0][0x188] ;  /* 0x0000620087877a20 */ /* 0x000fe20000400000 */
[----:B------:R-:W-:Y:S01]  /*23f0*/  FSEL R69, R69, -INF , !P3 ;  /* 0xff80000045457808 */ /* 0x000fe20005800000 */
[----:B------:R-:W-:Y:S01]  /*2400*/  FMUL R106, R106, c[0x0][0x188] ;  /* 0x000062006a6a7a20 */ /* 0x000fe20000400000 */
[----:B------:R-:W-:Y:S01]  /*2410*/  FMNMX R88, R227, R88, !PT ;  /* 0x00000058e3587209 */ /* 0x000fe20007800000 */
[----:B------:R-:W-:-:S02]  /*2420*/  FMUL R100, R107, c[0x0][0x188] ;  /* 0x000062006b647a20 */ /* 0x000fc40000400000 */
[----:B------:R-:W-:Y:S01]  /*2430*/  FMUL R96, R102, c[0x0][0x188] ;  /* 0x0000620066607a20 */ /* 0x000fe20000400000 */
[----:B------:R-:W-:Y:S01]  /*2440*/  FMNMX R88, R69, R88, !PT ;  /* 0x0000005845587209 */ /* 0x000fe20007800000 */
[----:B------:R-:W-:Y:S02]  /*2450*/  FMUL R103, R103, c[0x0][0x188] ;  /* 0x0000620067677a20 */ /* 0x000fe40000400000 */
[----:B------:R-:W-:Y:S01]  /*2460*/  FMUL R86, R86, c[0x0][0x188] ;  /* 0x0000620056567a20 */ /* 0x000fe20000400000 */
[----:B------:R-:W-:Y:S01]  /*2470*/  FMNMX R88, R81, R88, !PT ;  /* 0x0000005851587209 */ /* 0x000fe20007800000 */
[----:B------:R-:W-:Y:S02]  /*2480*/  FMUL R87, R87, c[0x0][0x188] ;  /* 0x0000620057577a20 */ /* 0x000fe40000400000 */
[----:B------:R-:W-:Y:S02]  /*2490*/  FMUL R58, R58, c[0x0][0x188] ;  /* 0x000062003a3a7a20 */ /* 0x000fe40000400000 */
[----:B------:R-:W-:Y:S01]  /*24a0*/  FMUL R111, R111, c[0x0][0x188] ;  /* 0x000062006f6f7a20 */ /* 0x000fe20000400000 */
[----:B------:R-:W1:Y:S01]  /*24b0*/  SHFL.BFLY PT, R231, R88, 0x2, 0x1f ;  /* 0x0c401f0058e77f89 */ /* 0x000e6200000e0000 */
[----:B------:R-:W-:-:S02]  /*24c0*/  ISETP.GE.AND P3, PT, R23, R186, PT ;  /* 0x000000ba1700720c */ /* 0x000fc40003f66270 */
[----:B------:R-:W-:Y:S01]  /*24d0*/  ISETP.GT.AND P2, PT, R23, R186, PT ;  /* 0x000000ba1700720c */ /* 0x000fe20003f44270 */
[----:B------:R-:W-:Y:S01]  /*24e0*/  FMUL R59, R59, c[0x0][0x188] ;  /* 0x000062003b3b7a20 */ /* 0x000fe20000400000 */
[----:B------:R-:W-:Y:S01]  /*24f0*/  FSEL R230, R122, -INF , P3 ;  /* 0xff8000007ae67808 */ /* 0x000fe20001800000 */
[----:B------:R-:W-:Y:S01]  /*2500*/  FMUL R78, R78, c[0x0][0x188] ;  /* 0x000062004e4e7a20 */ /* 0x000fe20000400000 */
[----:B------:R-:W-:Y:S01]  /*2510*/  FSEL R91, R123, -INF , P2 ;  /* 0xff8000007b5b7808 */ /* 0x000fe20001000000 */
[----:B------:R-:W-:Y:S01]  /*2520*/  FMUL R79, R79, c[0x0][0x188] ;  /* 0x000062004f4f7a20 */ /* 0x000fe20000400000 */
[----:B------:R-:W-:Y:S01]  /*2530*/  ISETP.GE.AND P1, PT, R23, R212, PT ;  /* 0x000000d41700720c */ /* 0x000fe20003f26270 */
[----:B------:R-:W-:Y:S01]  /*2540*/  FMUL R98, R98, c[0x0][0x188] ;  /* 0x0000620062627a20 */ /* 0x000fe20000400000 */
[----:B------:R-:W-:Y:S01]  /*2550*/  FSEL R226, R90, -INF , P4 ;  /* 0xff8000005ae27808 */ /* 0x000fe20002000000 */
[----:B------:R-:W-:Y:S01]  /*2560*/  FMUL R99, R99, c[0x0][0x188] ;  /* 0x0000620063637a20 */ /* 0x000fe20000400000 */
[----:B0-----:R-:W-:Y:S01]  /*2570*/  FMNMX R55, R230, R91, !PT ;  /* 0x0000005be6377209 */ /* 0x001fe20007800000 */
[----:B------:R-:W-:Y:S01]  /*2580*/  FMUL R90, R138, c[0x0][0x188] ;  /* 0x000062008a5a7a20 */ /* 0x000fe20000400000 */
[----:B------:R-:W-:Y:S01]  /*2590*/  ISETP.GE.AND P6, PT, R23, R198, PT ;  /* 0x000000c61700720c */ /* 0x000fe20003fc6270 */
[----:B------:R-:W-:Y:S01]  /*25a0*/  FMUL R62, R62, c[0x0][0x188] ;  /* 0x000062003e3e7a20 */ /* 0x000fe20000400000 */
[----:B------:R-:W-:Y:S01]  /*25b0*/  FSEL R228, R228, -INF , P1 ;  /* 0xff800000e4e47808 */ /* 0x000fe20000800000 */
[----:B------:R-:W-:Y:S01]  /*25c0*/  FMUL R63, R63, c[0x0][0x188] ;  /* 0x000062003f3f7a20 */ /* 0x000fe20000400000 */
[----:B------:R-:W-:Y:S01]  /*25d0*/  FMNMX R55, R226, R55, !PT ;  /* 0x00000037e2377209 */ /* 0x000fe20007800000 */
[----:B------:R-:W-:Y:S01]  /*25e0*/  FMUL R118, R118, c[0x0][0x188] ;  /* 0x0000620076767a20 */ /* 0x000fe20000400000 */
[----:B------:R-:W-:Y:S01]  /*25f0*/  FSEL R198, R110, -INF , P5 ;  /* 0xff8000006ec67808 */ /* 0x000fe20002800000 */
[----:B------:R-:W-:Y:S01]  /*2600*/  FMUL R70, R70, c[0x0][0x188] ;  /* 0x0000620046467a20 */ /* 0x000fe20000400000 */
[----:B------:R-:W-:Y:S01]  /*2610*/  SHF.R.U32.HI R54, RZ, 0xd, R187 ;  /* 0x0000000dff367819 */ /* 0x000fe200000116bb */
[----:B------:R-:W-:Y:S01]  /*2620*/  FMUL R71, R71, c[0x0][0x188] ;  /* 0x0000620047477a20 */ /* 0x000fe20000400000 */
[----:B-1----:R-:W-:Y:S01]  /*2630*/  FMNMX R231, R88, R231, !PT ;  /* 0x000000e758e77209 */ /* 0x002fe20007800000 */
[----:B------:R-:W-:Y:S01]  /*2640*/  FMUL R88, R139, c[0x0][0x188] ;  /* 0x000062008b587a20 */ /* 0x000fe20000400000 */
[C---:B------:R-:W-:Y:S01]  /*2650*/  ISETP.GE.AND P5, PT, R23.reuse, R210, PT ;  /* 0x000000d21700720c */ /* 0x040fe20003fa6270 */
[----:B------:R-:W-:Y:S01]  /*2660*/  FMUL R94, R94, c[0x0][0x188] ;  /* 0x000062005e5e7a20 */ /* 0x000fe20000400000 */
[----:B------:R-:W-:Y:S01]  /*2670*/  FSEL R90, R90, -INF , P6 ;  /* 0xff8000005a5a7808 */ /* 0x000fe20003000000 */
[----:B------:R-:W-:Y:S01]  /*2680*/  BAR.SYNC.DEFER_BLOCKING 0x0 ;  /* 0x0000000000007b1d */ /* 0x000fe20000010000 */
[----:B------:R-:W-:Y:S01]  /*2690*/  FMNMX R55, R228, R55, !PT ;  /* 0x00000037e4377209 */ /* 0x000fe20007800000 */
[----:B------:R-:W-:Y:S01]  /*26a0*/  FMUL R92, R134, c[0x0][0x188] ;  /* 0x00006200865c7a20 */ /* 0x000fe20000400000 */
[----:B------:R-:W-:-:S02]  /*26b0*/  ISETP.GE.AND P4, PT, R23, R208, PT ;  /* 0x000000d01700720c */ /* 0x000fc40003f86270 */
[----:B------:R-:W-:Y:S02]  /*26c0*/  FSEL R88, R88, -INF , P5 ;  /* 0xff80000058587808 */ /* 0x000fe40002800000 */
[----:B------:R-:W-:Y:S02]  /*26d0*/  FMNMX R55, R90, R55, !PT ;  /* 0x000000375a377209 */ /* 0x000fe40007800000 */
[C---:B------:R-:W-:Y:S02]  /*26e0*/  ISETP.GE.AND P3, PT, R23.reuse, R206, PT ;  /* 0x000000ce1700720c */ /* 0x040fe40003f66270 */
[----:B------:R-:W-:Y:S02]  /*26f0*/  FSEL R92, R92, -INF , P4 ;  /* 0xff8000005c5c7808 */ /* 0x000fe40002000000 */
[----:B------:R-:W-:Y:S02]  /*2700*/  FMNMX R55, R88, R55, !PT ;  /* 0x0000003758377209 */ /* 0x000fe40007800000 */
        /* <DEDUP_REMOVED lines=15> */
[----:B------:R-:W-:Y:S02]  /*2800*/  ISETP.GE.AND P3, PT, R23, R192, PT ;  /* 0x000000c01700720c */ /* 0x000fe40003f66270 */
[----:B------:R-:W-:Y:S02]  /*2810*/  FSEL R214, R86, -INF , P4 ;  /* 0xff80000056d67808 */ /* 0x000fe40002000000 */
[----:B------:R-:W-:Y:S02]  /*2820*/  FMNMX R55, R220, R55, !PT ;  /* 0x00000037dc377209 */ /* 0x000fe40007800000 */
[----:B------:R-:W-:-:S02]  /*2830*/  FSEL R212, R87, -INF , P3 ;  /* 0xff80000057d47808 */ /* 0x000fc40001800000 */
[----:B------:R-:W-:Y:S02]  /*2840*/  FMNMX R55, R214, R55, !PT ;  /* 0x00000037d6377209 */ /* 0x000fe40007800000 */
[C---:B------:R-:W-:Y:S02]  /*2850*/  ISETP.GE.AND P6, PT, R23.reuse, R137, PT ;  /* 0x000000891700720c */ /* 0x040fe40003fc6270 */
[C---:B------:R-:W-:Y:S02]  /*2860*/  ISETP.GE.AND P2, PT, R23.reuse, R108, PT ;  /* 0x0000006c1700720c */ /* 0x040fe40003f46270 */
[----:B------:R-:W-:Y:S02]  /*2870*/  FMNMX R55, R212, R55, !PT ;  /* 0x00000037d4377209 */ /* 0x000fe40007800000 */
[----:B------:R-:W-:Y:S02]  /*2880*/  ISETP.GE.AND P1, PT, R23, R190, PT ;  /* 0x000000be1700720c */ /* 0x000fe40003f26270 */
[----:B------:R-:W-:-:S02]  /*2890*/  FSEL R140, R58, -INF , P6 ;  /* 0xff8000003a8c7808 */ /* 0x000fc40003000000 */
[----:B------:R-:W-:Y:S02]  /*28a0*/  FSEL R210, R111, -INF , P2 ;  /* 0xff8000006fd27808 */ /* 0x000fe40001000000 */
[----:B------:R-:W-:Y:S02]  /*28b0*/  ISETP.GE.AND P6, PT, R23, R136, PT ;  /* 0x000000881700720c */ /* 0x000fe40003fc6270 */
[----:B------:R-:W-:Y:S02]  /*28c0*/  FMNMX R55, R198, R55, !PT ;  /* 0x00000037c6377209 */ /* 0x000fe40007800000 */
[----:B------:R-:W-:Y:S02]  /*28d0*/  FSEL R134, R59, -INF , P1 ;  /* 0xff8000003b867808 */ /* 0x000fe40000800000 */
[----:B------:R-:W-:Y:S02]  /*28e0*/  ISETP.GE.AND P1, PT, R23, R216, PT ;  /* 0x000000d81700720c */ /* 0x000fe40003f26270 */
[----:B------:R-:W-:-:S02]  /*28f0*/  FSEL R206, R78, -INF , P6 ;  /* 0xff8000004ece7808 */ /* 0x000fc40003000000 */
[----:B------:R-:W-:Y:S02]  /*2900*/  FMNMX R55, R210, R55, !PT ;  /* 0x00000037d2377209 */ /* 0x000fe40007800000 */
[----:B------:R-:W-:Y:S02]  /*2910*/  ISETP.GE.AND P2, PT, R23, R120, PT ;  /* 0x000000781700720c */ /* 0x000fe40003f46270 */
[----:B------:R-:W-:Y:S02]  /*2920*/  FSEL R202, R79, -INF , P1 ;  /* 0xff8000004fca7808 */ /* 0x000fe40000800000 */
[----:B------:R-:W-:Y:S02]  /*2930*/  FMNMX R55, R206, R55, !PT ;  /* 0x00000037ce377209 */ /* 0x000fe40007800000 */
        /* <DEDUP_REMOVED lines=9> */
[----:B------:R-:W-:Y:S02]  /*29d0*/  FSEL R186, R63, -INF , P5 ;  /* 0xff8000003fba7808 */ /* 0x000fe40002800000 */
[----:B------:R-:W-:Y:S02]  /*29e0*/  FMNMX R55, R190, R55, !PT ;  /* 0x00000037be377209 */ /* 0x000fe40007800000 */
[----:B------:R-:W-:Y:S02]  /*29f0*/  LOP3.LUT P5, RZ, R54, 0x1, RZ, 0xc0, !PT ;  /* 0x0000000136ff7812 */ /* 0x000fe400078ac0ff */
[----:B------:R-:W-:Y:S02]  /*2a00*/  SHF.R.U32.HI R54, RZ, 0xc, R187 ;  /* 0x0000000cff367819 */ /* 0x000fe400000116bb */
[----:B------:R-:W-:-:S02]  /*2a10*/  FMNMX R55, R186, R55, !PT ;  /* 0x00000037ba377209 */ /* 0x000fc40007800000 */
[----:B------:R-:W-:Y:S02]  /*2a20*/  LOP3.LUT P4, RZ, R54, 0x1, RZ, 0xc0, !PT ;  /* 0x0000000136ff7812 */ /* 0x000fe4000788c0ff */
[----:B------:R-:W-:Y:S02]  /*2a30*/  FMNMX R55, R140, R55, !PT ;  /* 0x000000378c377209 */ /* 0x000fe40007800000 */
[----:B------:R-:W-:Y:S01]  /*2a40*/  SHF.R.U32.HI R54, RZ, 0x9, R187 ;  /* 0x00000009ff367819 */ /* 0x000fe200000116bb */
[----:B------:R-:W-:Y:S01]  /*2a50*/  FMUL R132, R119, c[0x0][0x188] ;  /* 0x0000620077847a20 */ /* 0x000fe20000400000 */
[----:B------:R-:W0:Y:S01]  /*2a60*/  SHFL.BFLY PT, R52, R231, 0x1, 0x1f ;  /* 0x0c201f00e7347f89 */ /* 0x000e2200000e0000 */
[----:B------:R-:W-:Y:S02]  /*2a70*/  FSEL R136, R118, -INF , !P5 ;  /* 0xff80000076887808 */ /* 0x000fe40006800000 */
[----:B------:R-:W-:Y:S02]  /*2a80*/  FMNMX R55, R134, R55, !PT ;  /* 0x0000003786377209 */ /* 0x000fe40007800000 */
[----:B------:R-:W-:-:S02]  /*2a90*/  LOP3.LUT P3, RZ, R54, 0x1, RZ, 0xc0, !PT ;  /* 0x0000000136ff7812 */ /* 0x000fc4000786c0ff */
[--C-:B------:R-:W-:Y:S02]  /*2aa0*/  SHF.R.U32.HI R54, RZ, 0x8, R187.reuse ;  /* 0x00000008ff367819 */ /* 0x100fe400000116bb */
[----:B------:R-:W-:Y:S02]  /*2ab0*/  FSEL R132, R132, -INF , !P4 ;  /* 0xff80000084847808 */ /* 0x000fe40006000000 */
[----:B------:R-:W-:Y:S02]  /*2ac0*/  FMNMX R55, R136, R55, !PT ;  /* 0x0000003788377209 */ /* 0x000fe40007800000 */
[----:B------:R-:W-:Y:S02]  /*2ad0*/  LOP3.LUT P2, RZ, R54, 0x1, RZ, 0xc0, !PT ;  /* 0x0000000136ff7812 */ /* 0x000fe4000784c0ff */
[----:B------:R-:W-:Y:S02]  /*2ae0*/  SHF.R.U32.HI R54, RZ, 0x5, R187 ;  /* 0x00000005ff367819 */ /* 0x000fe400000116bb */
[----:B------:R-:W-:-:S02]  /*2af0*/  FSEL R120, R70, -INF , !P3 ;  /* 0xff80000046787808 */ /* 0x000fc40005800000 */
[----:B------:R-:W-:Y:S01]  /*2b00*/  FMNMX R55, R132, R55, !PT ;  /* 0x0000003784377209 */ /* 0x000fe20007800000 */
[----:B------:R-:W-:Y:S01]  /*2b10*/  FMUL R110, R142, c[0x0][0x188] ;  /* 0x000062008e6e7a20 */ /* 0x000fe20000400000 */
[----:B------:R-:W-:Y:S02]  /*2b20*/  LOP3.LUT P6, RZ, R54, 0x1, RZ, 0xc0, !PT ;  /* 0x0000000136ff7812 */ /* 0x000fe400078cc0ff */
[----:B------:R-:W-:Y:S02]  /*2b30*/  SHF.R.U32.HI R54, RZ, 0x4, R187 ;  /* 0x00000004ff367819 */ /* 0x000fe400000116bb */
[----:B------:R-:W-:Y:S02]  /*2b40*/  FSEL R116, R71, -INF , !P2 ;  /* 0xff80000047747808 */ /* 0x000fe40005000000 */
[----:B------:R-:W-:Y:S01]  /*2b50*/  FMNMX R55, R120, R55, !PT ;  /* 0x0000003778377209 */ /* 0x000fe20007800000 */
[----:B------:R-:W-:Y:S01]  /*2b60*/  FMUL R108, R143, c[0x0][0x188] ;  /* 0x000062008f6c7a20 */ /* 0x000fe20000400000 */
[----:B------:R-:W-:-:S02]  /*2b70*/  LOP3.LUT P1, RZ, R54, 0x1, RZ, 0xc0, !PT ;  /* 0x0000000136ff7812 */ /* 0x000fc4000782c0ff */
[----:B------:R-:W-:Y:S02]  /*2b80*/  SHF.R.U32.HI R187, RZ, 0x1, R187 ;  /* 0x00000001ffbb7819 */ /* 0x000fe400000116bb */
[----:B------:R-:W-:Y:S02]  /*2b90*/  FSEL R110, R110, -INF , !P6 ;  /* 0xff8000006e6e7808 */ /* 0x000fe40007000000 */
[----:B------:R-:W-:Y:S02]  /*2ba0*/  FMNMX R55, R116, R55, !PT ;  /* 0x0000003774377209 */ /* 0x000fe40007800000 */
[----:B------:R-:W-:Y:S02]  /*2bb0*/  LOP3.LUT P5, RZ, R187, 0x1, RZ, 0xc0, !PT ;  /* 0x00000001bbff7812 */ /* 0x000fe400078ac0ff */
[----:B------:R-:W-:Y:S02]  /*2bc0*/  FSEL R108, R108, -INF , !P1 ;  /* 0xff8000006c6c7808 */ /* 0x000fe40004800000 */
[----:B------:R-:W-:Y:S01]  /*2bd0*/  FMNMX R55, R110, R55, !PT ;  /* 0x000000376e377209 */ /* 0x000fe20007800000 */
[----:B------:R-:W-:Y:S01]  /*2be0*/  FMUL R62, R95, c[0x0][0x188] ;  /* 0x000062005f3e7a20 */ /* 0x000fe20000400000 */
[----:B0-----:R-:W-:-:S02]  /*2bf0*/  FMNMX R52, R231, R52, !PT ;  /* 0x00000034e7347209 */ /* 0x001fc40007800000 */
[----:B------:R-:W-:Y:S02]  /*2c00*/  FSEL R104, R94, -INF , !P5 ;  /* 0xff8000005e687808 */ /* 0x000fe40006800000 */
[----:B------:R-:W-:Y:S02]  /*2c10*/  FMNMX R55, R108, R55, !PT ;  /* 0x000000376c377209 */ /* 0x000fe40007800000 */
[----:B------:R-:W-:Y:S02]  /*2c20*/  FMNMX R52, R52, R29, !PT ;  /* 0x0000001d34347209 */ /* 0x000fe40007800000 */
[----:B------:R-:W-:Y:S02]  /*2c30*/  FSEL R62, R62, -INF , P0 ;  /* 0xff8000003e3e7808 */ /* 0x000fe40000000000 */
[----:B------:R-:W-:Y:S01]  /*2c40*/  FMNMX R55, R104, R55, !PT ;  /* 0x0000003768377209 */ /* 0x000fe20007800000 */
[----:B------:R-:W-:-:S03]  /*2c50*/  FADD R56, R133, -R52 ;  /* 0x8000003485387221 */ /* 0x000fc60000000000 */
[----:B------:R-:W-:Y:S01]  /*2c60*/  FMNMX R55, R62, R55, !PT ;  /* 0x000000373e377209 */ /* 0x000fe20007800000 */
[----:B------:R-:W-:-:S04]  /*2c70*/  FMUL R56, R56, 1.4426950216293334961 ;  /* 0x3fb8aa3b38387820 */ /* 0x000fc80000400000 */
[----:B------:R-:W0:Y:S01]  /*2c80*/  SHFL.BFLY PT, R54, R55, 0x2, 0x1f ;  /* 0x0c401f0037367f89 */ /* 0x000e2200000e0000 */
[----:B------:R1:W-:Y:S02]  /*2c90*/  MUFU.EX2 R204, R56 ;  /* 0x0000003800cc7308 */ /* 0x0003e40000000800 */
[----:B-1----:R-:W-:-:S04]  /*2ca0*/  FADD R56, R121, -R52 ;  /* 0x8000003479387221 */ /* 0x002fc80000000000 */
[----:B------:R-:W-:-:S04]  /*2cb0*/  FMUL R56, R56, 1.4426950216293334961 ;  /* 0x3fb8aa3b38387820 */ /* 0x000fc80000400000 */
[----:B------:R1:W-:Y:S02]  /*2cc0*/  MUFU.EX2 R192, R56 ;  /* 0x0000003800c07308 */ /* 0x0003e40000000800 */
[----:B-1----:R-:W-:-:S04]  /*2cd0*/  FADD R56, R109, -R52 ;  /* 0x800000346d387221 */ /* 0x002fc80000000000 */
[----:B------:R-:W-:-:S04]  /*2ce0*/  FMUL R56, R56, 1.4426950216293334961 ;  /* 0x3fb8aa3b38387820 */ /* 0x000fc80000400000 */
[----:B------:R1:W-:Y:S01]  /*2cf0*/  MUFU.EX2 R122, R56 ;  /* 0x00000038007a7308 */ /* 0x0003e20000000800 */
[----:B---3--:R-:W-:Y:S01]  /*2d00*/  STS.U16 [R17], R60 ;  /* 0x0000003c11007388 */ /* 0x008fe20000000400 */
[--C-:B-1----:R-:W-:Y:S01]  /*2d10*/  FADD R56, R57, -R52.reuse ;  /* 0x8000003439387221 */ /* 0x102fe20000000000 */
[----:B0-----:R-:W-:Y:S02]  /*2d20*/  FMNMX R57, R55, R54, !PT ;  /* 0x0000003637397209 */ /* 0x001fe40007800000 */
[----:B--2---:R-:W-:Y:S04]  /*2d30*/  STS.U16 [R17+0x800], R68 ;  /* 0x0008004411007388 */ /* 0x004fe80000000400 */
[----:B------:R-:W0:Y:S04]  /*2d40*/  SHFL.BFLY PT, R70, R57, 0x1, 0x1f ;  /* 0x0c201f0039467f89 */ /* 0x000e2800000e0000 */
[----:B------:R-:W-:Y:S04]  /*2d50*/  STS.U16 [R17+0x1000], R76 ;  /* 0x0010004c11007388 */ /* 0x000fe80000000400 */
[----:B------:R-:W-:Y:S04]  /*2d60*/  STS.U16 [R17+0x1800], R84 ;  /* 0x0018005411007388 */ /* 0x000fe80000000400 */
[----:B------:R-:W-:Y:S04]  /*2d70*/  STS.U16 [R24+0x200], R191 ;  /* 0x000200bf18007388 */ /* 0x000fe80000000400 */
[----:B------:R-:W-:Y:S04]  /*2d80*/  STS.U16 [R24+0xa00], R199 ;  /* 0x000a00c718007388 */ /* 0x000fe80000000400 */
[----:B------:R-:W-:Y:S04]  /*2d90*/  STS.U16 [R24+0x1200], R67 ;  /* 0x0012004318007388 */ /* 0x000fe80000000400 */
[----:B------:R-:W-:Y:S04]  /*2da0*/  STS.U16 [R24+0x1a00], R83 ;  /* 0x001a005318007388 */ /* 0x000fe80000000400 */
[----:B-----5:R-:W-:Y:S04]  /*2db0*/  STS.U16 [R25+0x400], R64 ;  /* 0x0004004019007388 */ /* 0x020fe80000000400 */
[----:B------:R-:W-:Y:S04]  /*2dc0*/  STS.U16 [R25+0xc00], R66 ;  /* 0x000c004219007388 */ /* 0x000fe80000000400 */
[----:B------:R-:W-:Y:S04]  /*2dd0*/  STS.U16 [R25+0x1400], R82 ;  /* 0x0014005219007388 */ /* 0x000fe80000000400 */
[----:B------:R-:W-:Y:S04]  /*2de0*/  STS.U16 [R25+0x1c00], R80 ;  /* 0x001c005019007388 */ /* 0x000fe80000000400 */
[----:B----4-:R-:W-:Y:S04]  /*2df0*/  STS.U16 [R26+0x600], R97 ;  /* 0x000600611a007388 */ /* 0x010fe80000000400 */
[----:B------:R-:W-:Y:S04]  /*2e00*/  STS.U16 [R26+0xe00], R93 ;  /* 0x000e005d1a007388 */ /* 0x000fe80000000400 */
[----:B------:R1:W-:Y:S04]  /*2e10*/  STS.U16 [R26+0x1600], R141 ;  /* 0x0016008d1a007388 */ /* 0x0003e80000000400 */
[----:B------:R-:W-:Y:S01]  /*2e20*/  STS.U16 [R26+0x1e00], R223 ;  /* 0x001e00df1a007388 */ /* 0x000fe20000000400 */
[----:B------:R-:W-:Y:S01]  /*2e30*/  FADD R65, R65, -R52 ;  /* 0x8000003441417221 */ /* 0x000fe20000000000 */
[----:B0-----:R-:W-:-:S03]  /*2e40*/  FMNMX R57, R57, R70, !PT ;  /* 0x0000004639397209 */ /* 0x001fc60007800000 */
[----:B------:R-:W-:Y:S02]  /*2e50*/  FMUL R65, R65, 1.4426950216293334961 ;  /* 0x3fb8aa3b41417820 */ /* 0x000fe40000400000 */
[----:B------:R-:W-:Y:S01]  /*2e60*/  FMUL R63, R56, 1.4426950216293334961 ;  /* 0x3fb8aa3b383f7820 */ /* 0x000fe20000400000 */
[----:B------:R-:W-:Y:S01]  /*2e70*/  FMNMX R57, R57, R28, !PT ;  /* 0x0000001c39397209 */ /* 0x000fe20007800000 */
[----:B------:R-:W-:Y:S02]  /*2e80*/  FADD R56, R53, -R52 ;  /* 0x8000003435387221 */ /* 0x000fe40000000000 */
[----:B------:R0:W-:Y:S01]  /*2e90*/  MUFU.EX2 R53, R65 ;  /* 0x0000004100357308 */ /* 0x0001e20000000800 */
[----:B------:R-:W-:Y:S01]  /*2ea0*/  BAR.SYNC.DEFER_BLOCKING 0x0 ;  /* 0x0000000000007b1d */ /* 0x000fe20000010000 */
[----:B------:R-:W-:Y:S02]  /*2eb0*/  FADD R59, -R52, R29 ;  /* 0x0000001d343b7221 */ /* 0x000fe40000000100 */
[----:B------:R-:W-:-:S02]  /*2ec0*/  FADD R28, -R57, R28 ;  /* 0x0000001c391c7221 */ /* 0x000fc40000000100 */
[--C-:B------:R-:W-:Y:S02]  /*2ed0*/  FADD R218, R218, -R52.reuse ;  /* 0x80000034dada7221 */ /* 0x100fe40000000000 */
[--C-:B------:R-:W-:Y:S02]  /*2ee0*/  FADD R221, R221, -R52.reuse ;  /* 0x80000034dddd7221 */ /* 0x100fe40000000000 */
[----:B------:R-:W-:Y:S02]  /*2ef0*/  FADD R219, R219, -R52 ;  /* 0x80000034dbdb7221 */ /* 0x000fe40000000000 */
[--C-:B------:R-:W-:Y:S02]  /*2f00*/  FADD R230, R230, -R57.reuse ;  /* 0x80000039e6e67221 */ /* 0x100fe40000000000 */
[--C-:B------:R-:W-:Y:S02]  /*2f10*/  FADD R226, R226, -R57.reuse ;  /* 0x80000039e2e27221 */ /* 0x100fe40000000000 */
[----:B------:R-:W-:Y:S01]  /*2f20*/  FADD R228, R228, -R57 ;  /* 0x80000039e4e47221 */ /* 0x000fe20000000000 */
[----:B0-----:R-:W0:Y:S01]  /*2f30*/  LDSM.16.M88.4 R64, [R21] ;  /* 0x000000001540783b */ /* 0x001e220000000200 */
[----:B------:R-:W-:-:S02]  /*2f40*/  FMUL R59, R59, 1.4426950216293334961 ;  /* 0x3fb8aa3b3b3b7820 */ /* 0x000fc40000400000 */
[----:B------:R-:W-:Y:S02]  /*2f50*/  FMUL R60, R28, 1.4426950216293334961 ;  /* 0x3fb8aa3b1c3c7820 */ /* 0x000fe40000400000 */
[----:B------:R-:W-:Y:S02]  /*2f60*/  FADD R215, R215, -R52 ;  /* 0x80000034d7d77221 */ /* 0x000fe40000000000 */
[----:B------:R-:W-:Y:S02]  /*2f70*/  FADD R91, R91, -R57 ;  /* 0x800000395b5b7221 */ /* 0x000fe40000000000 */
[----:B------:R-:W-:Y:S02]  /*2f80*/  FMUL R137, R218, 1.4426950216293334961 ;  /* 0x3fb8aa3bda897820 */ /* 0x000fe40000400000 */
[----:B------:R-:W-:Y:S02]  /*2f90*/  FMUL R218, R221, 1.4426950216293334961 ;  /* 0x3fb8aa3bddda7820 */ /* 0x000fe40000400000 */
[----:B------:R-:W-:-:S02]  /*2fa0*/  FMUL R135, R219, 1.4426950216293334961 ;  /* 0x3fb8aa3bdb877820 */ /* 0x000fc40000400000 */
[----:B------:R-:W-:Y:S02]  /*2fb0*/  FMUL R139, R230, 1.4426950216293334961 ;  /* 0x3fb8aa3be68b7820 */ /* 0x000fe40000400000 */
[----:B------:R-:W-:Y:S02]  /*2fc0*/  FMUL R226, R226, 1.4426950216293334961 ;  /* 0x3fb8aa3be2e27820 */ /* 0x000fe40000400000 */
[----:B-1----:R-:W-:Y:S01]  /*2fd0*/  FMUL R141, R228, 1.4426950216293334961 ;  /* 0x3fb8aa3be48d7820 */ /* 0x002fe20000400000 */
[----:B------:R-:W1:Y:S01]  /*2fe0*/  MUFU.EX2 R59, R59 ;  /* 0x0000003b003b7308 */ /* 0x000e620000000800 */
[----:B------:R-:W-:Y:S02]  /*2ff0*/  FMUL R215, R215, 1.4426950216293334961 ;  /* 0x3fb8aa3bd7d77820 */ /* 0x000fe40000400000 */
[----:B------:R-:W-:-:S05]  /*3000*/  FMUL R91, R91, 1.4426950216293334961 ;  /* 0x3fb8aa3b5b5b7820 */ /* 0x000fca0000400000 */
[----:B------:R-:W2:Y:S01]  /*3010*/  MUFU.EX2 R60, R60 ;  /* 0x0000003c003c7308 */ /* 0x000ea20000000800 */
[--C-:B------:R-:W-:Y:S02]  /*3020*/  FADD R77, R77, -R52.reuse ;  /* 0x800000344d4d7221 */ /* 0x100fe40000000000 */
[----:B------:R-:W-:-:S05]  /*3030*/  FADD R61, R61, -R52 ;  /* 0x800000343d3d7221 */ /* 0x000fca0000000000 */
[----:B------:R-:W-:Y:S01]  /*3040*/  MUFU.EX2 R137, R137 ;  /* 0x0000008900897308 */ /* 0x000fe20000000800 */
[----:B------:R-:W-:-:S07]  /*3050*/  FADD R105, R105, -R52 ;  /* 0x8000003469697221 */ /* 0x000fce0000000000 */
[----:B------:R-:W3:Y:S01]  /*3060*/  MUFU.EX2 R218, R218 ;  /* 0x000000da00da7308 */ /* 0x000ee20000000800 */
[----:B------:R-:W-:-:S07]  /*3070*/  FADD R69, R69, -R52 ;  /* 0x8000003445457221 */ /* 0x000fce0000000000 */
[----:B------:R-:W-:Y:S01]  /*3080*/  MUFU.EX2 R216, R215 ;  /* 0x000000d700d87308 */ /* 0x000fe20000000800 */
[----:B------:R-:W-:-:S07]  /*3090*/  FADD R85, R85, -R52 ;  /* 0x8000003455557221 */ /* 0x000fce0000000000 */
[----:B------:R-:W4:Y:S01]  /*30a0*/  MUFU.EX2 R135, R135 ;  /* 0x0000008700877308 */ /* 0x000f220000000800 */
[----:B------:R-:W-:-:S07]  /*30b0*/  FMUL R61, R61, 1.4426950216293334961 ;  /* 0x3fb8aa3b3d3d7820 */ /* 0x000fce0000400000 */
[----:B------:R-:W-:Y:S01]  /*30c0*/  MUFU.EX2 R139, R139 ;  /* 0x0000008b008b7308 */ /* 0x000fe20000000800 */
[----:B------:R-:W-:Y:S02]  /*30d0*/  FMUL R54, R77, 1.4426950216293334961 ;  /* 0x3fb8aa3b4d367820 */ /* 0x000fe40000400000 */
[----:B------:R-:W5:Y:S05]  /*30e0*/  LDSM.16.M88.4 R76, [R21+0x800] ;  /* 0x00080000154c783b */ /* 0x000f6a0000000200 */
[----:B------:R-:W-:Y:S08]  /*30f0*/  MUFU.EX2 R230, R91 ;  /* 0x0000005b00e67308 */ /* 0x000ff00000000800 */
[----:B------:R-:W-:Y:S08]  /*3100*/  MUFU.EX2 R226, R226 ;  /* 0x000000e200e27308 */ /* 0x000ff00000000800 */
[----:B------:R-:W0:Y:S01]  /*3110*/  MUFU.EX2 R141, R141 ;  /* 0x0000008d008d7308 */ /* 0x000e220000000800 */
[----:B------:R-:W-:-:S02]  /*3120*/  FADD R81, R81, -R52 ;  /* 0x8000003451517221 */ /* 0x000fc40000000000 */
[----:B------:R-:W-:Y:S02]  /*3130*/  FMUL R105, R105, 1.4426950216293334961 ;  /* 0x3fb8aa3b69697820 */ /* 0x000fe40000400000 */
[----:B------:R-:W-:Y:S02]  /*3140*/  FMUL R85, R85, 1.4426950216293334961 ;  /* 0x3fb8aa3b55557820 */ /* 0x000fe40000400000 */
[----:B------:R-:W-:Y:S01]  /*3150*/  FMUL R28, R69, 1.4426950216293334961 ;  /* 0x3fb8aa3b451c7820 */ /* 0x000fe20000400000 */
[----:B------:R0:W-:Y:S01]  /*3160*/  MUFU.EX2 R106, R61 ;  /* 0x0000003d006a7308 */ /* 0x0001e20000000800 */
[----:B------:R-:W5:Y:S01]  /*3170*/  LDSM.16.M88.4 R68, [R21+0x1000] ;  /* 0x001000001544783b */ /* 0x000f620000000200 */
[----:B-1----:R-:W-:Y:S02]  /*3180*/  FMUL R80, R59, R72 ;  /* 0x000000483b507220 */ /* 0x002fe40000400000 */
[C---:B--2---:R-:W-:Y:S02]  /*3190*/  FMUL R82, R60.reuse, R74 ;  /* 0x0000004a3c527220 */ /* 0x044fe40000400000 */
[----:B------:R-:W-:-:S02]  /*31a0*/  FMUL R83, R60, R75 ;  /* 0x0000004b3c537220 */ /* 0x000fc40000400000 */
[----:B0-----:R-:W-:Y:S01]  /*31b0*/  FMUL R61, R81, 1.4426950216293334961 ;  /* 0x3fb8aa3b513d7820 */ /* 0x001fe20000400000 */
[----:B------:R-:W-:Y:S01]  /*31c0*/  MUFU.EX2 R111, R105 ;  /* 0x00000069006f7308 */ /* 0x000fe20000000800 */
[----:B------:R-:W-:Y:S02]  /*31d0*/  FMUL R81, R59, R73 ;  /* 0x000000493b517220 */ /* 0x000fe40000400000 */
[----:B------:R-:W0:Y:S01]  /*31e0*/  LDSM.16.M88.4 R72, [R21+0x1800] ;  /* 0x001800001548783b */ /* 0x000e220000000200 */
[----:B------:R-:W-:Y:S01]  /*31f0*/  FADD R89, R89, -R52 ;  /* 0x8000003459597221 */ /* 0x000fe20000000000 */
[----:B---3--:R-:W-:Y:S02]  /*3200*/  F2FP.PACK_AB R84, R218, R137 ;  /* 0x00000089da54723e */ /* 0x008fe400000000ff */
[----:B----4-:R-:W-:Y:S01]  /*3210*/  F2FP.PACK_AB R86, R135, R216 ;  /* 0x000000d88756723e */ /* 0x010fe200000000ff */
[----:B------:R1:W-:Y:S01]  /*3220*/  MUFU.EX2 R105, R85 ;  /* 0x0000005500697308 */ /* 0x0003e20000000800 */
[----:B------:R-:W-:Y:S01]  /*3230*/  F2FP.PACK_AB R87, R141, R226 ;  /* 0x000000e28d57723e */ /* 0x000fe200000000ff */
[----:B------:R-:W-:-:S02]  /*3240*/  FMUL R89, R89, 1.4426950216293334961 ;  /* 0x3fb8aa3b59597820 */ /* 0x000fc40000400000 */
[--C-:B------:R-:W-:Y:S01]  /*3250*/  FADD R90, R90, -R57.reuse ;  /* 0x800000395a5a7221 */ /* 0x100fe20000000000 */
[----:B-1----:R-:W-:Y:S01]  /*3260*/  F2FP.PACK_AB R85, R230, R139 ;  /* 0x0000008be655723e */ /* 0x002fe200000000ff */
[--C-:B------:R-:W-:Y:S02]  /*3270*/  FADD R217, R217, -R52.reuse ;  /* 0x80000034d9d97221 */ /* 0x100fe40000000000 */
[--C-:B------:R-:W-:Y:S02]  /*3280*/  FADD R213, R213, -R52.reuse ;  /* 0x80000034d5d57221 */ /* 0x100fe40000000000 */
[--C-:B------:R-:W-:Y:S02]  /*3290*/  FADD R92, R92, -R57.reuse ;  /* 0x800000395c5c7221 */ /* 0x100fe40000000000 */
[----:B------:R-:W-:Y:S01]  /*32a0*/  FADD R222, R222, -R57 ;  /* 0x80000039dede7221 */ /* 0x000fe20000000000 */
[----:B------:R-:W-:Y:S01]  /*32b0*/  HMMA.16816.F32 R80, R84, R64, R80 ;  /* 0x000000405450723c */ /* 0x000fe20000001850 */
[----:B------:R-:W-:Y:S01]  /*32c0*/  FADD R211, R211, -R52 ;  /* 0x80000034d3d37221 */ /* 0x000fe20000000000 */
[----:B------:R1:W-:Y:S01]  /*32d0*/  MUFU.EX2 R118, R89 ;  /* 0x0000005900767308 */ /* 0x0003e20000000800 */
[----:B------:R-:W-:-:S02]  /*32e0*/  FMUL R143, R90, 1.4426950216293334961 ;  /* 0x3fb8aa3b5a8f7820 */ /* 0x000fc40000400000 */
[----:B------:R-:W-:Y:S02]  /*32f0*/  FMUL R90, R60, R126 ;  /* 0x0000007e3c5a7220 */ /* 0x000fe40000400000 */
[----:B------:R-:W-:Y:S02]  /*3300*/  FADD R64, R88, -R57 ;  /* 0x8000003958407221 */ /* 0x000fe40000000000 */
[----:B------:R-:W-:Y:S02]  /*3310*/  FMUL R208, R217, 1.4426950216293334961 ;  /* 0x3fb8aa3bd9d07820 */ /* 0x000fe40000400000 */
[----:B-1----:R-:W-:Y:S02]  /*3320*/  FMUL R89, R59, R125 ;  /* 0x0000007d3b597220 */ /* 0x002fe40000400000 */
[----:B------:R-:W-:Y:S02]  /*3330*/  FMUL R123, R213, 1.4426950216293334961 ;  /* 0x3fb8aa3bd57b7820 */ /* 0x000fe40000400000 */
[----:B------:R-:W-:-:S02]  /*3340*/  FMUL R125, R92, 1.4426950216293334961 ;  /* 0x3fb8aa3b5c7d7820 */ /* 0x000fc40000400000 */
[----:B------:R-:W-:Y:S02]  /*3350*/  FMUL R126, R222, 1.4426950216293334961 ;  /* 0x3fb8aa3bde7e7820 */ /* 0x000fe40000400000 */
[----:B------:R-:W-:Y:S02]  /*3360*/  FMUL R211, R211, 1.4426950216293334961 ;  /* 0x3fb8aa3bd3d37820 */ /* 0x000fe40000400000 */
[----:B------:R-:W-:Y:S01]  /*3370*/  FMUL R64, R64, 1.4426950216293334961 ;  /* 0x3fb8aa3b40407820 */ /* 0x000fe20000400000 */
[----:B------:R-:W-:Y:S01]  /*3380*/  MUFU.EX2 R208, R208 ;  /* 0x000000d000d07308 */ /* 0x000fe20000000800 */
[----:B------:R-:W-:-:S07]  /*3390*/  FMUL R88, R59, R124 ;  /* 0x0000007c3b587220 */ /* 0x000fce0000400000 */
[----:B------:R-:W-:Y:S01]  /*33a0*/  MUFU.EX2 R133, R211 ;  /* 0x000000d300857308 */ /* 0x000fe20000000800 */
[----:B------:R-:W-:-:S07]  /*33b0*/  FADD R101, R101, -R52 ;  /* 0x8000003465657221 */ /* 0x000fce0000000000 */
[----:B------:R-:W1:Y:S08]  /*33c0*/  MUFU.EX2 R123, R123 ;  /* 0x0000007b007b7308 */ /* 0x000e700000000800 */
[----:B------:R-:W-:Y:S08]  /*33d0*/  MUFU.EX2 R143, R143 ;  /* 0x0000008f008f7308 */ /* 0x000ff00000000800 */
[----:B------:R-:W-:Y:S08]  /*33e0*/  MUFU.EX2 R124, R64 ;  /* 0x00000040007c7308 */ /* 0x000ff00000000800 */
[----:B------:R-:W-:Y:S08]  /*33f0*/  MUFU.EX2 R125, R125 ;  /* 0x0000007d007d7308 */ /* 0x000ff00000000800 */
[----:B------:R-:W2:Y:S01]  /*3400*/  MUFU.EX2 R126, R126 ;  /* 0x0000007e007e7308 */ /* 0x000ea20000000800 */
[----:B------:R-:W-:-:S02]  /*3410*/  FMUL R91, R60, R127 ;  /* 0x0000007f3c5b7220 */ /* 0x000fc40000400000 */
[----:B------:R-:W-:Y:S02]  /*3420*/  FMUL R101, R101, 1.4426950216293334961 ;  /* 0x3fb8aa3b65657820 */ /* 0x000fe40000400000 */
[----:B------:R-:W-:Y:S02]  /*3430*/  FADD R100, R100, -R57 ;  /* 0x8000003964647221 */ /* 0x000fe40000000000 */
[C---:B------:R-:W-:Y:S02]  /*3440*/  FMUL R92, R59.reuse, R128 ;  /* 0x000000803b5c7220 */ /* 0x040fe40000400000 */
[C---:B------:R-:W-:Y:S02]  /*3450*/  FMUL R93, R59.reuse, R129 ;  /* 0x000000813b5d7220 */ /* 0x040fe40000400000 */
[C---:B------:R-:W-:Y:S02]  /*3460*/  FMUL R94, R60.reuse, R130 ;  /* 0x000000823c5e7220 */ /* 0x040fe40000400000 */
[C---:B------:R-:W-:Y:S01]  /*3470*/  FMUL R95, R60.reuse, R131 ;  /* 0x000000833c5f7220 */ /* 0x040fe20000400000 */
[----:B------:R3:W-:Y:S01]  /*3480*/  MUFU.EX2 R107, R101 ;  /* 0x00000065006b7308 */ /* 0x0007e20000000800 */
[C---:B------:R-:W-:Y:S01]  /*3490*/  FMUL R112, R59.reuse, R112 ;  /* 0x000000703b707220 */ /* 0x040fe20000400000 */
[----:B-----5:R-:W-:Y:S01]  /*34a0*/  HMMA.16816.F32 R88, R84, R76, R88 ;  /* 0x0000004c5458723c */ /* 0x020fe20000001858 */
[----:B------:R-:W-:Y:S01]  /*34b0*/  FMUL R113, R59, R113 ;  /* 0x000000713b717220 */ /* 0x000fe20000400000 */
[----:B-1----:R-:W-:Y:S01]  /*34c0*/  F2FP.PACK_AB R102, R123, R204 ;  /* 0x000000cc7b66723e */ /* 0x002fe200000000ff */
[----:B------:R-:W-:Y:S01]  /*34d0*/  FMUL R114, R60, R114 ;  /* 0x000000723c727220 */ /* 0x000fe20000400000 */
[----:B--2---:R-:W-:Y:S01]  /*34e0*/  F2FP.PACK_AB R103, R126, R125 ;  /* 0x0000007d7e67723e */ /* 0x004fe200000000ff */
[----:B------:R-:W-:-:S02]  /*34f0*/  FMUL R115, R60, R115 ;  /* 0x000000733c737220 */ /* 0x000fc40000400000 */
[----:B------:R-:W-:Y:S01]  /*3500*/  FMUL R128, R100, 1.4426950216293334961 ;  /* 0x3fb8aa3b64807820 */ /* 0x000fe20000400000 */
[----:B------:R-:W-:Y:S02]  /*3510*/  F2FP.PACK_AB R100, R133, R208 ;  /* 0x000000d08564723e */ /* 0x000fe400000000ff */
[----:B---3--:R-:W-:Y:S01]  /*3520*/  F2FP.PACK_AB R101, R124, R143 ;  /* 0x0000008f7c65723e */ /* 0x008fe200000000ff */
[--C-:B------:R-:W-:Y:S01]  /*3530*/  FADD R64, R96, -R57.reuse ;  /* 0x8000003960407221 */ /* 0x100fe20000000000 */
[C---:B------:R-:W-:Y:S01]  /*3540*/  HMMA.16816.F32 R92, R84.reuse, R68, R92 ;  /* 0x00000044545c723c */ /* 0x040fe2000000185c */
[----:B------:R-:W-:Y:S01]  /*3550*/  FADD R209, R209, -R52 ;  /* 0x80000034d1d17221 */ /* 0x000fe20000000000 */
[----:B------:R-:W-:Y:S06]  /*3560*/  LDSM.16.M88.4 R96, [R10] ;  /* 0x000000000a60783b */ /* 0x000fec0000000200 */
[----:B0-----:R-:W-:Y:S07]  /*3570*/  HMMA.16816.F32 R84, R84, R72, R112 ;  /* 0x000000485454723c */ /* 0x001fee0000001870 */
[----:B------:R-:W-:Y:S01]  /*3580*/  FMUL R112, R64, 1.4426950216293334961 ;  /* 0x3fb8aa3b40707820 */ /* 0x000fe20000400000 */
[----:B------:R-:W-:Y:S01]  /*3590*/  HMMA.16816.F32 R80, R100, R66, R80 ;  /* 0x000000426450723c */ /* 0x000fe20000001850 */
[----:B------:R-:W0:Y:S01]  /*35a0*/  LDSM.16.M88.4 R64, [R10+0x800] ;  /* 0x000800000a40783b */ /* 0x000e220000000200 */
[----:B------:R-:W-:-:S02]  /*35b0*/  FADD R224, R224, -R57 ;  /* 0x80000039e0e07221 */ /* 0x000fc40000000000 */
[----:B------:R-:W-:Y:S02]  /*35c0*/  FADD R220, R220, -R57 ;  /* 0x80000039dcdc7221 */ /* 0x000fe40000000000 */
[--C-:B------:R-:W-:Y:S02]  /*35d0*/  FADD R207, R207, -R52.reuse ;  /* 0x80000034cfcf7221 */ /* 0x100fe40000000000 */
[----:B------:R-:W-:Y:S02]  /*35e0*/  FADD R205, R205, -R52 ;  /* 0x80000034cdcd7221 */ /* 0x000fe40000000000 */
[----:B------:R-:W-:Y:S02]  /*35f0*/  FMUL R200, R209, 1.4426950216293334961 ;  /* 0x3fb8aa3bd1c87820 */ /* 0x000fe40000400000 */
[----:B------:R-:W-:Y:S02]  /*3600*/  FMUL R127, R224, 1.4426950216293334961 ;  /* 0x3fb8aa3be07f7820 */ /* 0x000fe40000400000 */
[----:B------:R-:W-:-:S02]  /*3610*/  FMUL R113, R220, 1.4426950216293334961 ;  /* 0x3fb8aa3bdc717820 */ /* 0x000fc40000400000 */
[----:B------:R-:W-:Y:S02]  /*3620*/  FMUL R207, R207, 1.4426950216293334961 ;  /* 0x3fb8aa3bcfcf7820 */ /* 0x000fe40000400000 */
[----:B------:R-:W-:Y:S01]  /*3630*/  FMUL R205, R205, 1.4426950216293334961 ;  /* 0x3fb8aa3bcdcd7820 */ /* 0x000fe20000400000 */
[C---:B------:R-:W-:Y:S01]  /*3640*/  HMMA.16816.F32 R88, R100.reuse, R78, R88 ;  /* 0x0000004e6458723c */ /* 0x040fe20000001858 */
[----:B------:R-:W-:Y:S01]  /*3650*/  MUFU.EX2 R200, R200 ;  /* 0x000000c800c87308 */ /* 0x000fe20000000800 */
[----:B------:R-:W1:Y:S07]  /*3660*/  LDSM.16.M88.4 R76, [R10+0x1000] ;  /* 0x001000000a4c783b */ /* 0x000e6e0000000200 */
[----:B------:R-:W2:Y:S01]  /*3670*/  MUFU.EX2 R121, R207 ;  /* 0x000000cf00797308 */ /* 0x000ea20000000800 */
[C---:B------:R-:W-:Y:S01]  /*3680*/  HMMA.16816.F32 R92, R100.reuse, R70, R92 ;  /* 0x00000046645c723c */ /* 0x040fe2000000185c */
[----:B------:R-:W3:Y:S06]  /*3690*/  LDSM.16.M88.4 R68, [R10+0x1800] ;  /* 0x001800000a44783b */ /* 0x000eec0000000200 */
[----:B------:R-:W-:Y:S08]  /*36a0*/  MUFU.EX2 R119, R205 ;  /* 0x000000cd00777308 */ /* 0x000ff00000000800 */
[----:B------:R-:W-:Y:S08]  /*36b0*/  MUFU.EX2 R127, R127 ;  /* 0x0000007f007f7308 */ /* 0x000ff00000000800 */
[----:B------:R-:W4:Y:S08]  /*36c0*/  MUFU.EX2 R128, R128 ;  /* 0x0000008000807308 */ /* 0x000f300000000800 */
[----:B------:R-:W-:Y:S08]  /*36d0*/  MUFU.EX2 R112, R112 ;  /* 0x0000007000707308 */ /* 0x000ff00000000800 */
[----:B------:R-:W5:Y:S01]  /*36e0*/  MUFU.EX2 R113, R113 ;  /* 0x0000007100717308 */ /* 0x000f620000000800 */
[----:B------:R-:W-:Y:S01]  /*36f0*/  FADD R137, R137, R218 ;  /* 0x000000da89897221 */ /* 0x000fe20000000000 */
[----:B------:R-:W-:Y:S01]  /*3700*/  HMMA.16816.F32 R84, R100, R74, R84 ;  /* 0x0000004a6454723c */ /* 0x000fe20000001854 */
[----:B------:R-:W-:-:S02]  /*3710*/  FADD R201, R201, -R52 ;  /* 0x80000034c9c97221 */ /* 0x000fc40000000000 */
[--C-:B------:R-:W-:Y:S02]  /*3720*/  FADD R197, R197, -R52.reuse ;  /* 0x80000034c5c57221 */ /* 0x100fe40000000000 */
[----:B------:R-:W-:Y:S02]  /*3730*/  FADD R189, R189, -R52 ;  /* 0x80000034bdbd7221 */ /* 0x000fe40000000000 */
[----:B------:R-:W-:Y:S02]  /*3740*/  FADD R214, R214, -R57 ;  /* 0x80000039d6d67221 */ /* 0x000fe40000000000 */
[----:B------:R-:W-:Y:S02]  /*3750*/  FADD R216, R216, R137 ;  /* 0x00000089d8d87221 */ /* 0x000fe40000000000 */
[--C-:B------:R-:W-:Y:S02]  /*3760*/  FADD R212, R212, -R57.reuse ;  /* 0x80000039d4d47221 */ /* 0x100fe40000000000 */
[----:B------:R-:W-:-:S02]  /*3770*/  FADD R198, R198, -R57 ;  /* 0x80000039c6c67221 */ /* 0x000fc40000000000 */
[----:B------:R-:W-:Y:S01]  /*3780*/  FADD R210, R210, -R57 ;  /* 0x80000039d2d27221 */ /* 0x000fe20000000000 */
[----:B--2---:R-:W-:Y:S02]  /*3790*/  F2FP.PACK_AB R72, R121, R200 ;  /* 0x000000c87948723e */ /* 0x004fe400000000ff */
[----:B----4-:R-:W-:Y:S02]  /*37a0*/  F2FP.PACK_AB R73, R128, R127 ;  /* 0x0000007f8049723e */ /* 0x010fe400000000ff */
[----:B------:R-:W-:Y:S02]  /*37b0*/  F2FP.PACK_AB R74, R119, R192 ;  /* 0x000000c0774a723e */ /* 0x000fe400000000ff */
[----:B-----5:R-:W-:Y:S01]  /*37c0*/  F2FP.PACK_AB R75, R113, R112 ;  /* 0x00000070714b723e */ /* 0x020fe200000000ff */
[----:B------:R-:W-:Y:S02]  /*37d0*/  FMUL R188, R201, 1.4426950216293334961 ;  /* 0x3fb8aa3bc9bc7820 */ /* 0x000fe40000400000 */
[----:B------:R-:W-:-:S02]  /*37e0*/  FMUL R117, R197, 1.4426950216293334961 ;  /* 0x3fb8aa3bc5757820 */ /* 0x000fc40000400000 */
[----:B------:R-:W-:Y:S02]  /*37f0*/  FMUL R142, R189, 1.4426950216293334961 ;  /* 0x3fb8aa3bbd8e7820 */ /* 0x000fe40000400000 */
[----:B------:R-:W-:Y:S02]  /*3800*/  FADD R139, R139, R230 ;  /* 0x000000e68b8b7221 */ /* 0x000fe40000000000 */
[----:B------:R-:W-:Y:S02]  /*3810*/  FMUL R114, R214, 1.4426950216293334961 ;  /* 0x3fb8aa3bd6727820 */ /* 0x000fe40000400000 */
[----:B------:R-:W-:Y:S02]  /*3820*/  FADD R135, R135, R216 ;  /* 0x000000d887877221 */ /* 0x000fe40000000000 */
[----:B------:R-:W-:Y:S02]  /*3830*/  FMUL R115, R212, 1.4426950216293334961 ;  /* 0x3fb8aa3bd4737820 */ /* 0x000fe40000400000 */
[----:B------:R-:W-:-:S02]  /*3840*/  FMUL R130, R198, 1.4426950216293334961 ;  /* 0x3fb8aa3bc6827820 */ /* 0x000fc40000400000 */
[----:B------:R-:W-:Y:S01]  /*3850*/  FMUL R129, R210, 1.4426950216293334961 ;  /* 0x3fb8aa3bd2817820 */ /* 0x000fe20000400000 */
[----:B0-----:R-:W-:Y:S01]  /*3860*/  HMMA.16816.F32 R88, R72, R64, R88 ;  /* 0x000000404858723c */ /* 0x001fe20000001858 */
[----:B------:R-:W-:Y:S02]  /*3870*/  FADD R226, R226, R139 ;  /* 0x0000008be2e27221 */ /* 0x000fe40000000000 */
[----:B------:R-:W-:Y:S01]  /*3880*/  FADD R208, R208, R135 ;  /* 0x00000087d0d07221 */ /* 0x000fe20000000000 */
[----:B------:R-:W-:Y:S01]  /*3890*/  MUFU.EX2 R188, R188 ;  /* 0x000000bc00bc7308 */ /* 0x000fe20000000800 */
[----:B------:R-:W-:Y:S02]  /*38a0*/  FADD R226, R141, R226 ;  /* 0x000000e28de27221 */ /* 0x000fe40000000000 */
[----:B------:R-:W-:-:S05]  /*38b0*/  FADD R133, R133, R208 ;  /* 0x000000d085857221 */ /* 0x000fca0000000000 */
[----:B------:R-:W0:Y:S01]  /*38c0*/  MUFU.EX2 R117, R117 ;  /* 0x0000007500757308 */ /* 0x000e220000000800 */
[----:B------:R-:W-:-:S07]  /*38d0*/  FADD R143, R143, R226 ;  /* 0x000000e28f8f7221 */ /* 0x000fce0000000000 */
[----:B------:R-:W-:Y:S01]  /*38e0*/  MUFU.EX2 R142, R142 ;  /* 0x0000008e008e7308 */ /* 0x000fe20000000800 */
[----:B------:R-:W-:-:S07]  /*38f0*/  FADD R204, R204, R133 ;  /* 0x00000085cccc7221 */ /* 0x000fce0000000000 */
[----:B------:R-:W-:Y:S08]  /*3900*/  MUFU.EX2 R114, R114 ;  /* 0x0000007200727308 */ /* 0x000ff00000000800 */
[----:B------:R-:W2:Y:S08]  /*3910*/  MUFU.EX2 R115, R115 ;  /* 0x0000007300737308 */ /* 0x000eb00000000800 */
[----:B------:R-:W-:Y:S08]  /*3920*/  MUFU.EX2 R130, R130 ;  /* 0x0000008200827308 */ /* 0x000ff00000000800 */
[----:B------:R-:W4:Y:S01]  /*3930*/  MUFU.EX2 R129, R129 ;  /* 0x0000008100817308 */ /* 0x000f220000000800 */
[----:B------:R-:W-:Y:S01]  /*3940*/  HMMA.16816.F32 R80, R72, R96, R80 ;  /* 0x000000604850723c */ /* 0x000fe20000001850 */
[----:B------:R-:W-:-:S06]  /*3950*/  FADD R65, R123, R204 ;  /* 0x000000cc7b417221 */ /* 0x000fcc0000000000 */
[----:B------:R-:W-:Y:S02]  /*3960*/  FADD R96, R124, R143 ;  /* 0x0000008f7c607221 */ /* 0x000fe40000000000 */
[----:B------:R-:W-:Y:S02]  /*3970*/  FADD R200, R200, R65 ;  /* 0x00000041c8c87221 */ /* 0x000fe40000000000 */
[----:B------:R-:W-:Y:S01]  /*3980*/  FADD R125, R125, R96 ;  /* 0x000000607d7d7221 */ /* 0x000fe20000000000 */
[----:B-1----:R-:W-:Y:S01]  /*3990*/  HMMA.16816.F32 R92, R72, R76, R92 ;  /* 0x0000004c485c723c */ /* 0x002fe2000000185c */
[----:B0-----:R-:W-:Y:S02]  /*39a0*/  F2FP.PACK_AB R100, R117, R188 ;  /* 0x000000bc7564723e */ /* 0x001fe400000000ff */
[----:B--2---:R-:W-:Y:S02]  /*39b0*/  F2FP.PACK_AB R101, R115, R114 ;  /* 0x000000727365723e */ /* 0x004fe400000000ff */
[----:B------:R-:W-:-:S02]  /*39c0*/  F2FP.PACK_AB R102, R111, R142 ;  /* 0x0000008e6f66723e */ /* 0x000fc400000000ff */
[----:B----4-:R-:W-:Y:S01]  /*39d0*/  F2FP.PACK_AB R103, R129, R130 ;  /* 0x000000828167723e */ /* 0x010fe200000000ff */
[----:B------:R-:W-:Y:S02]  /*39e0*/  FADD R126, R126, R125 ;  /* 0x0000007d7e7e7221 */ /* 0x000fe40000000000 */
[----:B------:R-:W-:Y:S01]  /*39f0*/  FADD R65, R121, R200 ;  /* 0x000000c879417221 */ /* 0x000fe20000000000 */
[----:B---3--:R-:W-:Y:S01]  /*3a00*/  HMMA.16816.F32 R84, R72, R68, R84 ;  /* 0x000000444854723c */ /* 0x008fe20000001854 */
[----:B------:R-:W-:Y:S01]  /*3a10*/  FADD R203, R203, -R52 ;  /* 0x80000034cbcb7221 */ /* 0x000fe20000000000 */
[----:B------:R-:W-:Y:S01]  /*3a20*/  LDSM.16.M88.4 R72, [R21+0x80] ;  /* 0x000080001548783b */ /* 0x000fe20000000200 */
[----:B------:R-:W-:Y:S02]  /*3a30*/  FADD R127, R127, R126 ;  /* 0x0000007e7f7f7221 */ /* 0x000fe40000000000 */
[----:B------:R-:W-:Y:S02]  /*3a40*/  FADD R192, R192, R65 ;  /* 0x00000041c0c07221 */ /* 0x000fe40000000000 */
[----:B------:R-:W-:Y:S01]  /*3a50*/  FADD R195, R195, -R52 ;  /* 0x80000034c3c37221 */ /* 0x000fe20000000000 */
[----:B------:R-:W-:Y:S01]  /*3a60*/  HMMA.16816.F32 R88, R100, R66, R88 ;  /* 0x000000426458723c */ /* 0x000fe20000001858 */
[----:B------:R-:W0:Y:S01]  /*3a70*/  LDSM.16.M88.4 R64, [R21+0x1080] ;  /* 0x001080001540783b */ /* 0x000e220000000200 */
[----:B------:R-:W-:-:S02]  /*3a80*/  FMUL R138, R203, 1.4426950216293334961 ;  /* 0x3fb8aa3bcb8a7820 */ /* 0x000fc40000400000 */
[----:B------:R-:W-:Y:S02]  /*3a90*/  FADD R127, R128, R127 ;  /* 0x0000007f807f7221 */ /* 0x000fe40000000000 */
[--C-:B------:R-:W-:Y:S02]  /*3aa0*/  FADD R206, R206, -R57.reuse ;  /* 0x80000039cece7221 */ /* 0x100fe40000000000 */
[----:B------:R-:W-:Y:S02]  /*3ab0*/  FADD R202, R202, -R57 ;  /* 0x80000039caca7221 */ /* 0x000fe40000000000 */
[----:B------:R-:W-:Y:S02]  /*3ac0*/  FMUL R195, R195, 1.4426950216293334961 ;  /* 0x3fb8aa3bc3c37820 */ /* 0x000fe40000400000 */
[----:B------:R-:W-:Y:S02]  /*3ad0*/  FADD R119, R119, R192 ;  /* 0x000000c077777221 */ /* 0x000fe40000000000 */
[----:B------:R-:W-:Y:S01]  /*3ae0*/  FADD R112, R112, R127 ;  /* 0x0000007f70707221 */ /* 0x000fe20000000000 */
[----:B------:R-:W-:Y:S01]  /*3af0*/  MUFU.EX2 R138, R138 ;  /* 0x0000008a008a7308 */ /* 0x000fe20000000800 */
[----:B------:R-:W-:-:S02]  /*3b00*/  FMUL R124, R206, 1.4426950216293334961 ;  /* 0x3fb8aa3bce7c7820 */ /* 0x000fc40000400000 */
[----:B------:R-:W-:Y:S02]  /*3b10*/  FMUL R123, R202, 1.4426950216293334961 ;  /* 0x3fb8aa3bca7b7820 */ /* 0x000fe40000400000 */
[--C-:B------:R-:W-:Y:S02]  /*3b20*/  FADD R196, R196, -R57.reuse ;  /* 0x80000039c4c47221 */ /* 0x100fe40000000000 */
[----:B------:R-:W-:Y:S01]  /*3b30*/  FADD R194, R194, -R57 ;  /* 0x80000039c2c27221 */ /* 0x000fe20000000000 */
[----:B------:R-:W1:Y:S01]  /*3b40*/  MUFU.EX2 R109, R195 ;  /* 0x000000c3006d7308 */ /* 0x000e620000000800 */
[----:B------:R-:W-:Y:S02]  /*3b50*/  FADD R188, R188, R119 ;  /* 0x00000077bcbc7221 */ /* 0x000fe40000000000 */
[----:B------:R-:W-:Y:S02]  /*3b60*/  FADD R113, R113, R112 ;  /* 0x0000007071717221 */ /* 0x000fe40000000000 */
[----:B------:R-:W-:-:S02]  /*3b70*/  FMUL R196, R196, 1.4426950216293334961 ;  /* 0x3fb8aa3bc4c47820 */ /* 0x000fc40000400000 */
[----:B------:R-:W-:Y:S01]  /*3b80*/  FMUL R121, R194, 1.4426950216293334961 ;  /* 0x3fb8aa3bc2797820 */ /* 0x000fe20000400000 */
[----:B------:R-:W-:Y:S01]  /*3b90*/  MUFU.EX2 R124, R124 ;  /* 0x0000007c007c7308 */ /* 0x000fe20000000800 */
[----:B------:R-:W-:Y:S02]  /*3ba0*/  FADD R117, R117, R188 ;  /* 0x000000bc75757221 */ /* 0x000fe40000000000 */
[----:B------:R-:W-:Y:S01]  /*3bb0*/  FADD R114, R114, R113 ;  /* 0x0000007172727221 */ /* 0x000fe20000000000 */
[----:B------:R-:W-:Y:S01]  /*3bc0*/  HMMA.16816.F32 R80, R100, R98, R80 ;  /* 0x000000626450723c */ /* 0x000fe20000001850 */
[----:B------:R-:W2:Y:S03]  /*3bd0*/  LDSM.16.M88.4 R96, [R21+0x880] ;  /* 0x000880001560783b */ /* 0x000ea60000000200 */
[----:B------:R-:W3:Y:S01]  /*3be0*/  MUFU.EX2 R123, R123 ;  /* 0x0000007b007b7308 */ /* 0x000ee20000000800 */
[----:B------:R-:W-:-:S03]  /*3bf0*/  FADD R142, R142, R117 ;  /* 0x000000758e8e7221 */ /* 0x000fc60000000000 */
[----:B------:R-:W-:Y:S01]  /*3c00*/  HMMA.16816.F32 R92, R100, R78, R92 ;  /* 0x0000004e645c723c */ /* 0x000fe2000000185c */
[----:B------:R-:W4:Y:S01]  /*3c10*/  LDSM.16.M88.4 R76, [R21+0x1880] ;  /* 0x00188000154c783b */ /* 0x000f220000000200 */
[----:B------:R-:W-:Y:S02]  /*3c20*/  FADD R115, R115, R114 ;  /* 0x0000007273737221 */ /* 0x000fe40000000000 */
[----:B------:R-:W-:Y:S01]  /*3c30*/  MUFU.EX2 R196, R196 ;  /* 0x000000c400c47308 */ /* 0x000fe20000000800 */
[----:B------:R-:W-:-:S03]  /*3c40*/  FADD R190, R190, -R57 ;  /* 0x80000039bebe7221 */ /* 0x000fc60000000000 */
[----:B------:R-:W-:Y:S04]  /*3c50*/  HMMA.16816.F32 R84, R100, R70, R84 ;  /* 0x000000466454723c */ /* 0x000fe80000001854 */
[----:B------:R-:W5:Y:S01]  /*3c60*/  MUFU.EX2 R121, R121 ;  /* 0x0000007900797308 */ /* 0x000f620000000800 */
[----:B------:R-:W-:Y:S02]  /*3c70*/  FADD R130, R130, R115 ;  /* 0x0000007382827221 */ /* 0x000fe40000000000 */
[----:B------:R-:W-:Y:S01]  /*3c80*/  FADD R101, R111, R142 ;  /* 0x0000008e6f657221 */ /* 0x000fe20000000000 */
[----:B-1----:R-:W-:Y:S01]  /*3c90*/  F2FP.PACK_AB R68, R109, R138 ;  /* 0x0000008a6d44723e */ /* 0x002fe200000000ff */
[----:B------:R-:W-:Y:S02]  /*3ca0*/  FMUL R190, R190, 1.4426950216293334961 ;  /* 0x3fb8aa3bbebe7820 */ /* 0x000fe40000400000 */
[----:B------:R-:W-:-:S02]  /*3cb0*/  FADD R186, R186, -R57 ;  /* 0x80000039baba7221 */ /* 0x000fc40000000000 */
[----:B------:R-:W-:Y:S02]  /*3cc0*/  FADD R138, R138, R101 ;  /* 0x000000658a8a7221 */ /* 0x000fe40000000000 */
[----:B------:R-:W-:Y:S02]  /*3cd0*/  FADD R129, R129, R130 ;  /* 0x0000008281817221 */ /* 0x000fe40000000000 */
[--C-:B------:R-:W-:Y:S01]  /*3ce0*/  FADD R140, R140, -R57.reuse ;  /* 0x800000398c8c7221 */ /* 0x100fe20000000000 */
[----:B---3--:R-:W-:Y:S01]  /*3cf0*/  F2FP.PACK_AB R69, R123, R124 ;  /* 0x0000007c7b45723e */ /* 0x008fe200000000ff */
[----:B------:R-:W-:Y:S01]  /*3d00*/  FMUL R186, R186, 1.4426950216293334961 ;  /* 0x3fb8aa3bbaba7820 */ /* 0x000fe20000400000 */
[----:B------:R-:W1:Y:S01]  /*3d10*/  MUFU.EX2 R190, R190 ;  /* 0x000000be00be7308 */ /* 0x000e620000000800 */
[----:B------:R-:W-:Y:S02]  /*3d20*/  FADD R134, R134, -R57 ;  /* 0x8000003986867221 */ /* 0x000fe40000000000 */
[----:B------:R-:W-:-:S02]  /*3d30*/  FADD R109, R109, R138 ;  /* 0x0000008a6d6d7221 */ /* 0x000fc40000000000 */
[----:B------:R-:W-:Y:S01]  /*3d40*/  FADD R124, R124, R129 ;  /* 0x000000817c7c7221 */ /* 0x000fe20000000000 */
[----:B------:R-:W-:Y:S01]  /*3d50*/  F2FP.PACK_AB R70, R107, R122 ;  /* 0x0000007a6b46723e */ /* 0x000fe200000000ff */
[----:B------:R-:W-:Y:S01]  /*3d60*/  FMUL R140, R140, 1.4426950216293334961 ;  /* 0x3fb8aa3b8c8c7820 */ /* 0x000fe20000400000 */
[----:B------:R-:W3:Y:S01]  /*3d70*/  MUFU.EX2 R113, R186 ;  /* 0x000000ba00717308 */ /* 0x000ee20000000800 */
[----:B------:R-:W-:Y:S01]  /*3d80*/  FMUL R134, R134, 1.4426950216293334961 ;  /* 0x3fb8aa3b86867820 */ /* 0x000fe20000400000 */
[----:B-----5:R-:W-:Y:S01]  /*3d90*/  F2FP.PACK_AB R71, R121, R196 ;  /* 0x000000c47947723e */ /* 0x020fe200000000ff */
[----:B------:R-:W-:Y:S01]  /*3da0*/  FADD R122, R122, R109 ;  /* 0x0000006d7a7a7221 */ /* 0x000fe20000000000 */
[----:B------:R-:W-:Y:S01]  /*3db0*/  LDSM.16.M88.4 R128, [R10+0x1080] ;  /* 0x001080000a80783b */ /* 0x000fe20000000200 */
[----:B------:R-:W-:Y:S02]  /*3dc0*/  FADD R123, R123, R124 ;  /* 0x0000007c7b7b7221 */ /* 0x000fe40000000000 */
[----:B------:R-:W-:Y:S01]  /*3dd0*/  FADD R136, R136, -R57 ;  /* 0x8000003988887221 */ /* 0x000fe20000000000 */
[----:B------:R-:W5:Y:S01]  /*3de0*/  MUFU.EX2 R63, R63 ;  /* 0x0000003f003f7308 */ /* 0x000f620000000800 */
[----:B------:R-:W-:Y:S01]  /*3df0*/  FADD R107, R107, R122 ;  /* 0x0000007a6b6b7221 */ /* 0x000fe20000000000 */
[----:B0-----:R-:W-:Y:S01]  /*3e00*/  HMMA.16816.F32 R100, R68, R64, R92 ;  /* 0x000000404464723c */ /* 0x001fe2000000185c */
[----:B------:R-:W-:Y:S01]  /*3e10*/  FADD R196, R196, R123 ;  /* 0x0000007bc4c47221 */ /* 0x000fe20000000000 */
[----:B------:R-:W-:Y:S01]  /*3e20*/  LDSM.16.M88.4 R124, [R10+0x880] ;  /* 0x000880000a7c783b */ /* 0x000fe20000000200 */
[----:B------:R-:W-:-:S03]  /*3e30*/  FADD R193, R193, -R52 ;  /* 0x80000034c1c17221 */ /* 0x000fc60000000000 */
[----:B------:R-:W-:Y:S01]  /*3e40*/  MUFU.EX2 R140, R140 ;  /* 0x0000008c008c7308 */ /* 0x000fe20000000800 */
[----:B------:R-:W-:Y:S02]  /*3e50*/  FMUL R111, R136, 1.4426950216293334961 ;  /* 0x3fb8aa3b886f7820 */ /* 0x000fe40000400000 */
[----:B------:R-:W-:-:S05]  /*3e60*/  FADD R132, R132, -R57 ;  /* 0x8000003984847221 */ /* 0x000fca0000000000 */
[----:B------:R-:W0:Y:S01]  /*3e70*/  MUFU.EX2 R115, R134 ;  /* 0x0000008600737308 */ /* 0x000e220000000800 */
[----:B------:R-:W-:Y:S02]  /*3e80*/  FADD R64, R118, R107 ;  /* 0x0000006b76407221 */ /* 0x000fe40000000000 */
[----:B------:R-:W-:Y:S02]  /*3e90*/  FADD R121, R121, R196 ;  /* 0x000000c479797221 */ /* 0x000fe40000000000 */
[----:B------:R-:W-:Y:S02]  /*3ea0*/  FMUL R55, R193, 1.4426950216293334961 ;  /* 0x3fb8aa3bc1377820 */ /* 0x000fe40000400000 */
[----:B------:R-:W-:Y:S01]  /*3eb0*/  FMUL R132, R132, 1.4426950216293334961 ;  /* 0x3fb8aa3b84847820 */ /* 0x000fe20000400000 */
[----:B------:R-:W0:Y:S01]  /*3ec0*/  MUFU.EX2 R54, R54 ;  /* 0x0000003600367308 */ /* 0x000e220000000800 */
[----:B------:R-:W-:Y:S02]  /*3ed0*/  FADD R120, R120, -R57 ;  /* 0x8000003978787221 */ /* 0x000fe40000000000 */
[----:B------:R-:W-:-:S02]  /*3ee0*/  FADD R65, R105, R64 ;  /* 0x0000004069417221 */ /* 0x000fc40000000000 */
[----:B-1----:R-:W-:-:S03]  /*3ef0*/  FADD R64, R190, R121 ;  /* 0x00000079be407221 */ /* 0x002fc60000000000 */
[----:B------:R-:W1:Y:S01]  /*3f00*/  MUFU.EX2 R111, R111 ;  /* 0x0000006f006f7308 */ /* 0x000e620000000800 */
[----:B------:R-:W-:Y:S01]  /*3f10*/  FMUL R120, R120, 1.4426950216293334961 ;  /* 0x3fb8aa3b78787820 */ /* 0x000fe20000400000 */
[C---:B---3--:R-:W-:Y:S01]  /*3f20*/  F2FP.PACK_AB R93, R113.reuse, R190 ;  /* 0x000000be715d723e */ /* 0x048fe200000000ff */
[----:B------:R-:W-:Y:S02]  /*3f30*/  FADD R116, R116, -R57 ;  /* 0x8000003974747221 */ /* 0x000fe40000000000 */
[----:B------:R-:W-:-:S03]  /*3f40*/  FADD R113, R113, R64 ;  /* 0x0000004071717221 */ /* 0x000fc60000000000 */
[----:B------:R-:W3:Y:S01]  /*3f50*/  MUFU.EX2 R55, R55 ;  /* 0x0000003700377308 */ /* 0x000ee20000000800 */
[----:B------:R-:W-:Y:S01]  /*3f60*/  FMUL R58, R56, 1.4426950216293334961 ;  /* 0x3fb8aa3b383a7820 */ /* 0x000fe20000400000 */
[----:B-----5:R-:W-:Y:S01]  /*3f70*/  F2FP.PACK_AB R94, R63, R106 ;  /* 0x0000006a3f5e723e */ /* 0x020fe200000000ff */
[----:B------:R-:W-:Y:S01]  /*3f80*/  FADD R225, R225, -R52 ;  /* 0x80000034e1e17221 */ /* 0x000fe20000000000 */
[----:B0-----:R-:W-:Y:S01]  /*3f90*/  F2FP.PACK_AB R95, R115, R140 ;  /* 0x0000008c735f723e */ /* 0x001fe200000000ff */
[----:B------:R-:W-:-:S03]  /*3fa0*/  FADD R110, R110, -R57 ;  /* 0x800000396e6e7221 */ /* 0x000fc60000000000 */
[----:B------:R-:W0:Y:S01]  /*3fb0*/  MUFU.EX2 R132, R132 ;  /* 0x0000008400847308 */ /* 0x000e220000000800 */
[----:B------:R-:W-:Y:S02]  /*3fc0*/  FADD R106, R106, R65 ;  /* 0x000000416a6a7221 */ /* 0x000fe40000000000 */
[----:B------:R-:W-:Y:S02]  /*3fd0*/  FMUL R116, R116, 1.4426950216293334961 ;  /* 0x3fb8aa3b74747820 */ /* 0x000fe40000400000 */
[----:B------:R-:W-:-:S03]  /*3fe0*/  FADD R140, R140, R113 ;  /* 0x000000718c8c7221 */ /* 0x000fc60000000000 */
[----:B------:R-:W5:Y:S01]  /*3ff0*/  MUFU.EX2 R120, R120 ;  /* 0x0000007800787308 */ /* 0x000f620000000800 */
[----:B------:R-:W-:Y:S01]  /*4000*/  FMUL R56, R225, 1.4426950216293334961 ;  /* 0x3fb8aa3be1387820 */ /* 0x000fe20000400000 */
[C---:B------:R-:W-:Y:S01]  /*4010*/  HMMA.16816.F32 R80, R68.reuse, R72, R80 ;  /* 0x000000484450723c */ /* 0x040fe20000001850 */
[----:B------:R-:W-:Y:S02]  /*4020*/  FMUL R110, R110, 1.4426950216293334961 ;  /* 0x3fb8aa3b6e6e7820 */ /* 0x000fe40000400000 */
[----:B------:R-:W-:Y:S02]  /*4030*/  FADD R65, R63, R106 ;  /* 0x0000006a3f417221 */ /* 0x000fe40000000000 */
[----:B------:R-:W-:Y:S01]  /*4040*/  FADD R227, R227, -R52 ;  /* 0x80000034e3e37221 */ /* 0x000fe20000000000 */
[----:B------:R-:W0:Y:S01]  /*4050*/  MUFU.EX2 R58, R58 ;  /* 0x0000003a003a7308 */ /* 0x000e220000000800 */
[----:B------:R-:W-:Y:S01]  /*4060*/  FADD R108, R108, -R57 ;  /* 0x800000396c6c7221 */ /* 0x000fe20000000000 */
[----:B--2---:R-:W-:Y:S01]  /*4070*/  HMMA.16816.F32 R88, R68, R96, R88 ;  /* 0x000000604458723c */ /* 0x004fe20000001858 */
[----:B------:R-:W-:-:S02]  /*4080*/  FADD R140, R115, R140 ;  /* 0x0000008c738c7221 */ /* 0x000fc40000000000 */
[----:B------:R-:W-:-:S05]  /*4090*/  FADD R104, R104, -R57 ;  /* 0x8000003968687221 */ /* 0x000fca0000000000 */
[----:B----4-:R-:W-:Y:S01]  /*40a0*/  HMMA.16816.F32 R84, R68, R76, R84 ;  /* 0x0000004c4454723c */ /* 0x010fe20000001854 */
[----:B------:R-:W2:Y:S01]  /*40b0*/  MUFU.EX2 R69, R116 ;  /* 0x0000007400457308 */ /* 0x000ea20000000800 */
[----:B------:R-:W-:Y:S02]  /*40c0*/  FADD R64, R54, R65 ;  /* 0x0000004136407221 */ /* 0x000fe40000000000 */
[----:B------:R-:W-:Y:S01]  /*40d0*/  FADD R62, R62, -R57 ;  /* 0x800000393e3e7221 */ /* 0x000fe20000000000 */
[----:B------:R-:W-:Y:S01]  /*40e0*/  F2FP.PACK_AB R92, R105, R118 ;  /* 0x00000076695c723e */ /* 0x000fe200000000ff */
[----:B------:R-:W-:Y:S01]  /*40f0*/  FMUL R227, R227, 1.4426950216293334961 ;  /* 0x3fb8aa3be3e37820 */ /* 0x000fe20000400000 */
[----:B------:R-:W-:Y:S01]  /*4100*/  LDSM.16.M88.4 R112, [R10+0x1880] ;  /* 0x001880000a70783b */ /* 0x000fe20000000200 */
[----:B------:R-:W-:Y:S01]  /*4110*/  FMUL R108, R108, 1.4426950216293334961 ;  /* 0x3fb8aa3b6c6c7820 */ /* 0x000fe20000400000 */
[----:B------:R-:W4:Y:S01]  /*4120*/  MUFU.EX2 R56, R56 ;  /* 0x0000003800387308 */ /* 0x000f220000000800 */
[----:B-1----:R-:W-:-:S02]  /*4130*/  FADD R65, R111, R140 ;  /* 0x0000008c6f417221 */ /* 0x002fc40000000000 */
[----:B------:R-:W-:Y:S02]  /*4140*/  FMUL R104, R104, 1.4426950216293334961 ;  /* 0x3fb8aa3b68687820 */ /* 0x000fe40000400000 */
[----:B---3--:R-:W-:-:S03]  /*4150*/  FADD R64, R55, R64 ;  /* 0x0000004037407221 */ /* 0x008fc60000000000 */
[----:B------:R-:W1:Y:S01]  /*4160*/  MUFU.EX2 R110, R110 ;  /* 0x0000006e006e7308 */ /* 0x000e620000000800 */
[----:B0-----:R-:W-:Y:S02]  /*4170*/  FADD R65, R132, R65 ;  /* 0x0000004184417221 */ /* 0x001fe40000000000 */
[----:B------:R-:W-:-:S05]  /*4180*/  FADD R77, R53, R64 ;  /* 0x00000040354d7221 */ /* 0x000fca0000000000 */
[----:B------:R-:W0:Y:S01]  /*4190*/  MUFU.EX2 R29, R227 ;  /* 0x000000e3001d7308 */ /* 0x000e220000000800 */
[----:B------:R-:W-:Y:S02]  /*41a0*/  FMUL R62, R62, 1.4426950216293334961 ;  /* 0x3fb8aa3b3e3e7820 */ /* 0x000fe40000400000 */
[----:B-----5:R-:W-:-:S05]  /*41b0*/  FADD R64, R120, R65 ;  /* 0x0000004178407221 */ /* 0x020fca0000000000 */
[----:B------:R-:W3:Y:S01]  /*41c0*/  MUFU.EX2 R63, R108 ;  /* 0x0000006c003f7308 */ /* 0x000ee20000000800 */
[----:B------:R-:W-:Y:S02]  /*41d0*/  FADD R77, R58, R77 ;  /* 0x0000004d3a4d7221 */ /* 0x000fe40000000000 */
[----:B--2---:R-:W-:-:S05]  /*41e0*/  FADD R65, R69, R64 ;  /* 0x0000004045417221 */ /* 0x004fca0000000000 */
[----:B------:R-:W2:Y:S08]  /*41f0*/  MUFU.EX2 R28, R28 ;  /* 0x0000001c001c7308 */ /* 0x000eb00000000800 */
[----:B------:R-:W5:Y:S01]  /*4200*/  MUFU.EX2 R104, R104 ;  /* 0x0000006800687308 */ /* 0x000f620000000800 */
[----:B----4-:R-:W-:Y:S02]  /*4210*/  FADD R64, R56, R77 ;  /* 0x0000004d38407221 */ /* 0x010fe40000000000 */
[----:B-1----:R-:W-:-:S05]  /*4220*/  FADD R68, R110, R65 ;  /* 0x000000416e447221 */ /* 0x002fca0000000000 */
[----:B------:R-:W1:Y:S01]  /*4230*/  MUFU.EX2 R61, R61 ;  /* 0x0000003d003d7308 */ /* 0x000e620000000800 */
[C---:B------:R-:W-:Y:S07]  /*4240*/  HMMA.16816.F32 R100, R92.reuse, R66, R100 ;  /* 0x000000425c64723c */ /* 0x040fee0000001864 */
[----:B------:R1:W4:Y:S01]  /*4250*/  MUFU.EX2 R71, R62 ;  /* 0x0000003e00477308 */ /* 0x0003220000000800 */
[----:B0-----:R-:W-:Y:S02]  /*4260*/  FADD R65, R29, R64 ;  /* 0x000000401d417221 */ /* 0x001fe40000000000 */
[----:B---3--:R-:W-:Y:S01]  /*4270*/  FADD R67, R63, R68 ;  /* 0x000000443f437221 */ /* 0x008fe20000000000 */
[----:B------:R-:W-:Y:S01]  /*4280*/  HMMA.16816.F32 R80, R92, R74, R80 ;  /* 0x0000004a5c50723c */ /* 0x000fe20000001850 */
[----:B------:R-:W-:Y:S01]  /*4290*/  LDSM.16.M88.4 R72, [R10+0x80] ;  /* 0x000080000a48783b */ /* 0x000fe20000000200 */
[----:B--2---:R-:W-:-:S02]  /*42a0*/  FADD R64, R28, R65 ;  /* 0x000000411c407221 */ /* 0x004fc40000000000 */
[----:B-----5:R-:W-:Y:S02]  /*42b0*/  FADD R66, R104, R67 ;  /* 0x0000004368427221 */ /* 0x020fe40000000000 */
[----:B-1----:R-:W-:Y:S02]  /*42c0*/  FADD R62, R61, R64 ;  /* 0x000000403d3e7221 */ /* 0x002fe40000000000 */
[C---:B------:R-:W-:Y:S01]  /*42d0*/  HMMA.16816.F32 R84, R92.reuse, R78, R84 ;  /* 0x0000004e5c54723c */ /* 0x040fe20000001854 */
[----:B----4-:R-:W-:Y:S02]  /*42e0*/  FADD R68, R71, R66 ;  /* 0x0000004247447221 */ /* 0x010fe40000000000 */
[----:B------:R-:W0:Y:S04]  /*42f0*/  SHFL.BFLY PT, R77, R62, 0x2, 0x1f ;  /* 0x0c401f003e4d7f89 */ /* 0x000e2800000e0000 */
[----:B------:R-:W1:Y:S01]  /*4300*/  SHFL.BFLY PT, R79, R68, 0x2, 0x1f ;  /* 0x0c401f00444f7f89 */ /* 0x000e6200000e0000 */
[----:B------:R-:W-:Y:S01]  /*4310*/  HMMA.16816.F32 R88, R92, R98, R88 ;  /* 0x000000625c58723c */ /* 0x000fe20000001858 */
[----:B------:R-:W-:-:S02]  /*4320*/  F2FP.PACK_AB R64, R55, R54 ;  /* 0x000000363740723e */ /* 0x000fc400000000ff */
[----:B------:R-:W-:Y:S02]  /*4330*/  F2FP.PACK_AB R65, R132, R111 ;  /* 0x0000006f8441723e */ /* 0x000fe400000000ff */
[----:B------:R-:W-:Y:S02]  /*4340*/  F2FP.PACK_AB R66, R58, R53 ;  /* 0x000000353a42723e */ /* 0x000fe400000000ff */
[----:B------:R-:W-:Y:S01]  /*4350*/  F2FP.PACK_AB R67, R69, R120 ;  /* 0x000000784543723e */ /* 0x000fe200000000ff */
[----:B0-----:R-:W-:Y:S02]  /*4360*/  FADD R77, R62, R77 ;  /* 0x0000004d3e4d7221 */ /* 0x001fe40000000000 */
[----:B-1----:R-:W-:-:S03]  /*4370*/  FADD R79, R68, R79 ;  /* 0x0000004f444f7221 */ /* 0x002fc60000000000 */
[----:B------:R-:W0:Y:S01]  /*4380*/  SHFL.BFLY PT, R54, R77, 0x1, 0x1f ;  /* 0x0c201f004d367f89 */ /* 0x000e2200000e0000 */
[C---:B------:R-:W-:Y:S03]  /*4390*/  HMMA.16816.F32 R80, R64.reuse, R72, R80 ;  /* 0x000000484050723c */ /* 0x040fe60000001850 */
[----:B------:R-:W1:Y:S07]  /*43a0*/  SHFL.BFLY PT, R58, R79, 0x1, 0x1f ;  /* 0x0c201f004f3a7f89 */ /* 0x000e6e00000e0000 */
[----:B------:R-:W-:Y:S01]  /*43b0*/  HMMA.16816.F32 R88, R64, R124, R88 ;  /* 0x0000007c4058723c */ /* 0x000fe20000001858 */
[----:B------:R-:W-:-:S07]  /*43c0*/  UIADD3 UR4, UR4, 0x80, URZ ;  /* 0x0000008004047890 */ /* 0x000fce000fffe03f */
[C---:B------:R-:W-:Y:S08]  /*43d0*/  HMMA.16816.F32 R100, R64.reuse, R128, R100 ;  /* 0x000000804064723c */ /* 0x040ff00000001864 */
[----:B------:R-:W-:Y:S01]  /*43e0*/  HMMA.16816.F32 R84, R64, R112, R84 ;  /* 0x000000704054723c */ /* 0x000fe20000001854 */
[----:B------:R-:W-:-:S06]  /*43f0*/  ISETP.LE.AND P0, PT, R11, UR4, PT ;  /* 0x000000040b007c0c */ /* 0x000fcc000bf03270 */
[----:B------:R-:W-:Y:S02]  /*4400*/  F2FP.PACK_AB R64, R29, R56 ;  /* 0x000000381d40723e */ /* 0x000fe400000000ff */
[----:B------:R-:W-:Y:S02]  /*4410*/  F2FP.PACK_AB R65, R63, R110 ;  /* 0x0000006e3f41723e */ /* 0x000fe400000000ff */
[----:B------:R-:W-:Y:S02]  /*4420*/  F2FP.PACK_AB R66, R61, R28 ;  /* 0x0000001c3d42723e */ /* 0x000fe400000000ff */
[----:B------:R-:W-:Y:S01]  /*4430*/  F2FP.PACK_AB R67, R71, R104 ;  /* 0x000000684743723e */ /* 0x000fe200000000ff */
[----:B------:R-:W-:Y:S02]  /*4440*/  IMAD.MOV.U32 R28, RZ, RZ, 0x80 ;  /* 0x00000080ff1c7424 */ /* 0x000fe400078e00ff */
[----:B0-----:R-:W-:Y:S02]  /*4450*/  FADD R54, R77, R54 ;  /* 0x000000364d367221 */ /* 0x001fe40000000000 */
[----:B-1----:R-:W-:-:S02]  /*4460*/  FADD R58, R79, R58 ;  /* 0x0000003a4f3a7221 */ /* 0x002fc40000000000 */
[----:B------:R-:W-:Y:S01]  /*4470*/  HMMA.16816.F32 R72, R64, R74, R80 ;  /* 0x0000004a4048723c */ /* 0x000fe20000001850 */
[C---:B------:R-:W-:Y:S02]  /*4480*/  IMAD R9, R28.reuse, c[0x0][0x1b4], R9 ;  /* 0x00006d001c097a24 */ /* 0x040fe400078e0209 */
[----:B------:R-:W-:Y:S01]  /*4490*/  IMAD R20, R28, c[0x0][0x1a4], R20 ;  /* 0x000069001c147a24 */ /* 0x000fe200078e0214 */
[----:B------:R-:W-:Y:S01]  /*44a0*/  MOV R28, R57 ;  /* 0x00000039001c7202 */ /* 0x000fe20000000f00 */
[----:B------:R-:W-:-:S03]  /*44b0*/  FFMA R12, R59, R12, R54 ;  /* 0x0000000c3b0c7223 */ /* 0x000fc60000000036 */
[----:B------:R-:W-:Y:S01]  /*44c0*/  HMMA.16816.F32 R124, R64, R126, R88 ;  /* 0x0000007e407c723c */ /* 0x000fe20000001858 */
[----:B------:R-:W-:Y:S02]  /*44d0*/  FFMA R27, R60, R27, R58 ;  /* 0x0000001b3c1b7223 */ /* 0x000fe4000000003a */
[----:B------:R-:W-:-:S05]  /*44e0*/  IMAD.MOV.U32 R29, RZ, RZ, R52 ;  /* 0x000000ffff1d7224 */ /* 0x000fca00078e0034 */
[C---:B------:R-:W-:Y:S08]  /*44f0*/  HMMA.16816.F32 R128, R64.reuse, R130, R100 ;  /* 0x000000824080723c */ /* 0x040ff00000001864 */
[----:B------:R-:W-:Y:S01]  /*4500*/  HMMA.16816.F32 R112, R64, R114, R84 ;  /* 0x000000724070723c */ /* 0x000fe20000001854 */
[----:B------:R-:W-:Y:S01]  /*4510*/  @P0 CALL.REL.NOINC `(.L_x_0) ;  /* 0x0000001000000944 */ /* 0x000fe20003c00000 */
[----:B------:R-:W-:Y:S06]  /*4520*/  BRA `(.L_x_1) ;  /* 0xffffc8b000007947 */ /* 0x000fec000383ffff */
.L_x_0:
[----:B------:R-:W-:-:S03]  /*4530*/  NOP ;  /* 0x0000000000007918 */ /* 0x000fc60000000000 */
[----:B------:R-:W-:Y:S01]  /*4540*/  LOP3.LUT R8, R0, 0x1c, RZ, 0xc0, !PT ;  /* 0x0000001c00087812 */ /* 0x000fe200078ec0ff */
[----:B------:R-:W-:Y:S01]  /*4550*/  IMAD R21, R2, c[0x0][0x1c0], RZ ;  /* 0x0000700002157a24 */ /* 0x000fe200078e02ff */
[----:B------:R-:W-:Y:S01]  /*4560*/  BAR.SYNC.DEFER_BLOCKING 0x0 ;  /* 0x0000000000007b1d */ /* 0x000fe20000010000 */
[----:B------:R-:W-:Y:S01]  /*4570*/  IMAD R23, R3, c[0x0][0x1c4], RZ ;  /* 0x0000710003177a24 */ /* 0x000fe200078e02ff */
[C---:B------:R-:W-:Y:S01]  /*4580*/  FSETP.GT.AND P1, PT, |R27|.reuse, 8.50705917302346158658e+37, PT ;  /* 0x7e8000001b00780b */ /* 0x040fe20003f24200 */
[----:B------:R-:W-:Y:S01]  /*4590*/  IMAD.SHL.U32 R10, R8, 0x2, RZ ;  /* 0x00000002080a7824 */ /* 0x000fe200078e00ff */
[----:B------:R-:W-:Y:S01]  /*45a0*/  FSETP.GEU.AND P0, PT, R27, 1.175494350822287508e-38, PT ;  /* 0x008000001b00780b */ /* 0x000fe20003f0e000 */
[----:B------:R-:W-:Y:S01]  /*45b0*/  IMAD.SHL.U32 R8, R21, 0x2, RZ ;  /* 0x0000000215087824 */ /* 0x000fe200078e00ff */
[----:B------:R-:W-:Y:S01]  /*45c0*/  FSETP.GEU.AND P4, PT, |R27|, 1.175494350822287508e-38, PT ;  /* 0x008000001b00780b */ /* 0x000fe20003f8e200 */
[----:B------:R-:W-:Y:S01]  /*45d0*/  IMAD.SHL.U32 R9, R23, 0x2, RZ ;  /* 0x0000000217097824 */ /* 0x000fe200078e00ff */
[----:B------:R-:W-:Y:S01]  /*45e0*/  LOP3.LUT R10, R10, 0x260, R15, 0x78, !PT ;  /* 0x000002600a0a7812 */ /* 0x000fe200078e780f */
[----:B------:R-:W-:Y:S01]  /*45f0*/  IMAD.MOV.U32 R11, RZ, RZ, R12 ;  /* 0x000000ffff0b7224 */ /* 0x000fe200078e000c */
[----:B------:R-:W-:Y:S01]  /*4600*/  LOP3.LUT R7, R7, 0x78, RZ, 0xc0, !PT ;  /* 0x0000007807077812 */ /* 0x000fe200078ec0ff */
[----:B------:R-:W-:Y:S01]  /*4610*/  IMAD.HI R21, R21, 0x2, RZ ;  /* 0x0000000215157827 */ /* 0x000fe200078e02ff */
[----:B------:R-:W-:-:S02]  /*4620*/  IADD3 R30, P2, P3, R9, c[0x0][0x178], R8 ;  /* 0x00005e00091e7a10 */ /* 0x000fc40007b5e008 */
[----:B------:R-:W-:Y:S01]  /*4630*/  FSETP.GT.AND P6, PT, |R11|, 8.50705917302346158658e+37, PT ;  /* 0x7e8000000b00780b */ /* 0x000fe20003fc4200 */
[----:B------:R-:W-:Y:S01]  /*4640*/  FMUL R8, R27, 8388608 ;  /* 0x4b0000001b087820 */ /* 0x000fe20000400000 */
[----:B------:R-:W-:Y:S01]  /*4650*/  SHF.R.U32.HI R9, RZ, 0x1, R6 ;  /* 0x00000001ff097819 */ /* 0x000fe20000011606 */
[----:B------:R-:W-:Y:S01]  /*4660*/  @P1 FMUL R115, R115, 0.25 ;  /* 0x3e80000073731820 */ /* 0x000fe20000400000 */
[----:B------:R-:W-:Y:S01]  /*4670*/  SHF.L.U32 R6, R0, 0x7, RZ ;  /* 0x0000000700067819 */ /* 0x000fe200000006ff */
[----:B------:R-:W-:Y:S01]  /*4680*/  @P1 FMUL R114, R114, 0.25 ;  /* 0x3e80000072721820 */ /* 0x000fe20000400000 */
[----:B------:R-:W-:Y:S01]  /*4690*/  FSETP.GEU.AND P5, PT, |R11|, 1.175494350822287508e-38, PT ;  /* 0x008000000b00780b */ /* 0x000fe20003fae200 */
[----:B------:R-:W-:Y:S01]  /*46a0*/  @P1 FMUL R131, R131, 0.25 ;  /* 0x3e80000083831820 */ /* 0x000fe20000400000 */
[----:B------:R-:W-:Y:S01]  /*46b0*/  LOP3.LUT R12, R9, 0x1f8, R14, 0x78, !PT ;  /* 0x000001f8090c7812 */ /* 0x000fe200078e780e */
[----:B------:R-:W-:Y:S01]  /*46c0*/  @P1 FMUL R130, R130, 0.25 ;  /* 0x3e80000082821820 */ /* 0x000fe20000400000 */
[----:B------:R-:W-:Y:S01]  /*46d0*/  LOP3.LUT R9, R6, 0x600, RZ, 0xc0, !PT ;  /* 0x0000060006097812 */ /* 0x000fe200078ec0ff */
[----:B------:R-:W-:Y:S01]  /*46e0*/  FMUL R6, R11, 8388608 ;  /* 0x4b0000000b067820 */ /* 0x000fe20000400000 */
[----:B------:R-:W-:Y:S01]  /*46f0*/  FSEL R33, R8, R27, !P0 ;  /* 0x0000001b08217208 */ /* 0x000fe20004000000 */
[----:B------:R-:W-:Y:S01]  /*4700*/  @P1 FMUL R127, R127, 0.25 ;  /* 0x3e8000007f7f1820 */ /* 0x000fe20000400000 */
[----:B------:R-:W-:Y:S01]  /*4710*/  LOP3.LUT R14, R14, 0x38, RZ, 0xc0, !PT ;  /* 0x000000380e0e7812 */ /* 0x000fe200078ec0ff */
[----:B------:R-:W-:-:S02]  /*4720*/  @P1 FMUL R126, R126, 0.25 ;  /* 0x3e8000007e7e1820 */ /* 0x000fc40000400000 */
[----:B------:R-:W-:Y:S02]  /*4730*/  @P1 FMUL R75, R75, 0.25 ;  /* 0x3e8000004b4b1820 */ /* 0x000fe40000400000 */
[----:B------:R-:W-:Y:S02]  /*4740*/  @P1 FMUL R27, R27, 0.25 ;  /* 0x3e8000001b1b1820 */ /* 0x000fe40000400000 */
[----:B------:R-:W-:Y:S01]  /*4750*/  @P1 FMUL R74, R74, 0.25 ;  /* 0x3e8000004a4a1820 */ /* 0x000fe20000400000 */
[----:B------:R-:W-:Y:S01]  /*4760*/  FSETP.GEU.AND P1, PT, R11, 1.175494350822287508e-38, PT ;  /* 0x008000000b00780b */ /* 0x000fe20003f2e000 */
[----:B------:R-:W-:Y:S02]  /*4770*/  @!P4 FMUL R27, R27, 16777216 ;  /* 0x4b8000001b1bc820 */ /* 0x000fe40000400000 */
[----:B------:R-:W-:Y:S01]  /*4780*/  @P6 FMUL R112, R112, 0.25 ;  /* 0x3e80000070706820 */ /* 0x000fe20000400000 */
[----:B------:R-:W-:Y:S01]  /*4790*/  FSEL R31, R6, R11, !P1 ;  /* 0x0000000b061f7208 */ /* 0x000fe20004800000 */
[----:B------:R-:W-:Y:S01]  /*47a0*/  @P6 FMUL R11, R11, 0.25 ;  /* 0x3e8000000b0b6820 */ /* 0x000fe20000400000 */
[----:B------:R-:W-:Y:S01]  /*47b0*/  MUFU.RCP R6, R27 ;  /* 0x0000001b00067308 */ /* 0x000fe20000001000 */
[----:B------:R-:W-:-:S02]  /*47c0*/  @P6 FMUL R128, R128, 0.25 ;  /* 0x3e80000080806820 */ /* 0x000fc40000400000 */
[----:B------:R-:W-:Y:S02]  /*47d0*/  @!P5 FMUL R11, R11, 16777216 ;  /* 0x4b8000000b0bd820 */ /* 0x000fe40000400000 */
[----:B------:R-:W-:Y:S02]  /*47e0*/  @P6 FMUL R124, R124, 0.25 ;  /* 0x3e8000007c7c6820 */ /* 0x000fe40000400000 */
[----:B------:R-:W-:Y:S01]  /*47f0*/  @P6 FMUL R72, R72, 0.25 ;  /* 0x3e80000048486820 */ /* 0x000fe20000400000 */
[----:B------:R-:W0:Y:S01]  /*4800*/  MUFU.RCP R8, R11 ;  /* 0x0000000b00087308 */ /* 0x000e220000001000 */
[----:B------:R-:W-:Y:S02]  /*4810*/  @!P5 FMUL R112, R112, 16777216 ;  /* 0x4b8000007070d820 */ /* 0x000fe40000400000 */
[----:B------:R-:W-:Y:S02]  /*4820*/  @!P5 FMUL R128, R128, 16777216 ;  /* 0x4b8000008080d820 */ /* 0x000fe40000400000 */
[----:B------:R-:W-:-:S02]  /*4830*/  @!P5 FMUL R124, R124, 16777216 ;  /* 0x4b8000007c7cd820 */ /* 0x000fc40000400000 */
[----:B------:R-:W-:Y:S02]  /*4840*/  @!P5 FMUL R72, R72, 16777216 ;  /* 0x4b8000004848d820 */ /* 0x000fe40000400000 */
[----:B------:R-:W-:Y:S02]  /*4850*/  @P6 FMUL R113, R113, 0.25 ;  /* 0x3e80000071716820 */ /* 0x000fe40000400000 */
[----:B------:R-:W-:Y:S02]  /*4860*/  @P6 FMUL R129, R129, 0.25 ;  /* 0x3e80000081816820 */ /* 0x000fe40000400000 */
[----:B------:R-:W-:Y:S02]  /*4870*/  IMAD R28, R13, 0x4, R10 ;  /* 0x000000040d1c7824 */ /* 0x000fe400078e020a */
[----:B------:R-:W-:Y:S02]  /*4880*/  @P6 FMUL R125, R125, 0.25 ;  /* 0x3e8000007d7d6820 */ /* 0x000fe40000400000 */
[----:B------:R-:W-:-:S02]  /*4890*/  @P6 FMUL R73, R73, 0.25 ;  /* 0x3e80000049496820 */ /* 0x000fc40000400000 */
[----:B------:R-:W-:Y:S02]  /*48a0*/  @!P4 FMUL R115, R115, 16777216 ;  /* 0x4b8000007373c820 */ /* 0x000fe40000400000 */
[----:B------:R-:W-:Y:S02]  /*48b0*/  @!P4 FMUL R114, R114, 16777216 ;  /* 0x4b8000007272c820 */ /* 0x000fe40000400000 */
[----:B------:R-:W-:Y:S02]  /*48c0*/  @!P4 FMUL R131, R131, 16777216 ;  /* 0x4b8000008383c820 */ /* 0x000fe40000400000 */
[----:B------:R-:W-:Y:S02]  /*48d0*/  @!P4 FMUL R130, R130, 16777216 ;  /* 0x4b8000008282c820 */ /* 0x000fe40000400000 */
[----:B------:R-:W-:Y:S02]  /*48e0*/  @!P4 FMUL R127, R127, 16777216 ;  /* 0x4b8000007f7fc820 */ /* 0x000fe40000400000 */
[----:B------:R-:W-:-:S02]  /*48f0*/  @!P4 FMUL R126, R126, 16777216 ;  /* 0x4b8000007e7ec820 */ /* 0x000fc40000400000 */
[----:B------:R-:W-:Y:S02]  /*4900*/  @!P4 FMUL R75, R75, 16777216 ;  /* 0x4b8000004b4bc820 */ /* 0x000fe40000400000 */
[----:B------:R-:W-:Y:S01]  /*4910*/  @!P4 FMUL R74, R74, 16777216 ;  /* 0x4b8000004a4ac820 */ /* 0x000fe20000400000 */
[----:B------:R-:W-:Y:S01]  /*4920*/  LOP3.LUT P4, RZ, R0, 0xe0, RZ, 0xc0, !PT ;  /* 0x000000e000ff7812 */ /* 0x000fe2000788c0ff */
[C---:B0-----:R-:W-:Y:S02]  /*4930*/  FMUL R10, R8.reuse, R112 ;  /* 0x00000070080a7220 */ /* 0x041fe40000400000 */
[C---:B------:R-:W-:Y:S02]  /*4940*/  FMUL R13, R8.reuse, R128 ;  /* 0x00000080080d7220 */ /* 0x040fe40000400000 */
[C---:B------:R-:W-:Y:S02]  /*4950*/  FMUL R18, R8.reuse, R124 ;  /* 0x0000007c08127220 */ /* 0x040fe40000400000 */
[----:B------:R-:W-:Y:S01]  /*4960*/  FMUL R19, R8, R72 ;  /* 0x0000004808137220 */ /* 0x000fe20000400000 */
[----:B------:R-:W-:Y:S01]  /*4970*/  F2FP.PACK_AB R25, R10, R13 ;  /* 0x0000000d0a19723e */ /* 0x000fe200000000ff */
[----:B------:R-:W-:-:S02]  /*4980*/  @!P5 FMUL R113, R113, 16777216 ;  /* 0x4b8000007171d820 */ /* 0x000fc40000400000 */
[----:B------:R-:W-:Y:S01]  /*4990*/  @!P5 FMUL R129, R129, 16777216 ;  /* 0x4b8000008181d820 */ /* 0x000fe20000400000 */
[----:B------:R-:W-:Y:S01]  /*49a0*/  F2FP.PACK_AB R24, R18, R19 ;  /* 0x000000131218723e */ /* 0x000fe200000000ff */
[----:B------:R-:W-:Y:S02]  /*49b0*/  IMAD.IADD R29, R9, 0x1, R12 ;  /* 0x00000001091d7824 */ /* 0x000fe400078e020c */
[----:B------:R-:W-:Y:S02]  /*49c0*/  @!P5 FMUL R125, R125, 16777216 ;  /* 0x4b8000007d7dd820 */ /* 0x000fe40000400000 */
[----:B------:R-:W-:Y:S01]  /*49d0*/  @!P5 FMUL R73, R73, 16777216 ;  /* 0x4b8000004949d820 */ /* 0x000fe20000400000 */
[----:B------:R-:W-:Y:S01]  /*49e0*/  STS.64 [R28], R24 ;  /* 0x000000181c007388 */ /* 0x000fe20000000a00 */
[C---:B------:R-:W-:Y:S02]  /*49f0*/  FMUL R11, R6.reuse, R115 ;  /* 0x00000073060b7220 */ /* 0x040fe40000400000 */
[----:B------:R-:W-:-:S02]  /*4a00*/  FMUL R9, R6, R114 ;  /* 0x0000007206097220 */ /* 0x000fc40000400000 */
[C---:B------:R-:W-:Y:S02]  /*4a10*/  FMUL R12, R6.reuse, R131 ;  /* 0x00000083060c7220 */ /* 0x040fe40000400000 */
[C---:B------:R-:W-:Y:S02]  /*4a20*/  FMUL R16, R6.reuse, R130 ;  /* 0x0000008206107220 */ /* 0x040fe40000400000 */
[C---:B------:R-:W-:Y:S02]  /*4a30*/  FMUL R15, R6.reuse, R127 ;  /* 0x0000007f060f7220 */ /* 0x040fe40000400000 */
[C---:B------:R-:W-:Y:S02]  /*4a40*/  FMUL R17, R6.reuse, R126 ;  /* 0x0000007e06117220 */ /* 0x040fe40000400000 */
[C---:B------:R-:W-:Y:S02]  /*4a50*/  FMUL R20, R6.reuse, R75 ;  /* 0x0000004b06147220 */ /* 0x040fe40000400000 */
[----:B------:R-:W-:Y:S01]  /*4a60*/  FMUL R22, R6, R74 ;  /* 0x0000004a06167220 */ /* 0x000fe20000400000 */
[----:B------:R-:W-:Y:S01]  /*4a70*/  IADD3 R6, R31, -0x3f3504f3, RZ ;  /* 0xc0cafb0d1f067810 */ /* 0x000fe20007ffe0ff */
[----:B------:R-:W-:-:S02]  /*4a80*/  FMUL R10, R8, R113 ;  /* 0x00000071080a7220 */ /* 0x000fc40000400000 */
[----:B------:R-:W-:Y:S01]  /*4a90*/  FMUL R13, R8, R129 ;  /* 0x00000081080d7220 */ /* 0x000fe20000400000 */
[----:B------:R-:W-:Y:S01]  /*4aa0*/  LOP3.LUT R6, R6, 0xff800000, RZ, 0xc0, !PT ;  /* 0xff80000006067812 */ /* 0x000fe200078ec0ff */
[C---:B------:R-:W-:Y:S02]  /*4ab0*/  FMUL R18, R8.reuse, R125 ;  /* 0x0000007d08127220 */ /* 0x040fe40000400000 */
[----:B------:R-:W-:Y:S01]  /*4ac0*/  FMUL R19, R8, R73 ;  /* 0x0000004908137220 */ /* 0x000fe20000400000 */
[----:B------:R-:W-:Y:S02]  /*4ad0*/  IADD3 R8, R33, -0x3f3504f3, RZ ;  /* 0xc0cafb0d21087810 */ /* 0x000fe40007ffe0ff */
[----:B------:R-:W-:Y:S02]  /*4ae0*/  F2FP.PACK_AB R27, R10, R13 ;  /* 0x0000000d0a1b723e */ /* 0x000fe400000000ff */
[----:B------:R-:W-:Y:S01]  /*4af0*/  LOP3.LUT R10, R8, 0xff800000, RZ, 0xc0, !PT ;  /* 0xff800000080a7812 */ /* 0x000fe200078ec0ff */
[----:B------:R-:W-:Y:S01]  /*4b00*/  IMAD.IADD R8, R31, 0x1, -R6 ;  /* 0x000000011f087824 */ /* 0x000fe200078e0a06 */
[----:B------:R-:W-:-:S02]  /*4b10*/  F2FP.PACK_AB R26, R18, R19 ;  /* 0x00000013121a723e */ /* 0x000fc400000000ff */
[----:B------:R-:W-:Y:S01]  /*4b20*/  F2FP.PACK_AB R19, R9, R16 ;  /* 0x000000100913723e */ /* 0x000fe200000000ff */
[----:B------:R-:W-:Y:S01]  /*4b30*/  IMAD.IADD R9, R33, 0x1, -R10 ;  /* 0x0000000121097824 */ /* 0x000fe200078e0a0a */
[----:B------:R-:W-:Y:S01]  /*4b40*/  F2FP.PACK_AB R18, R17, R22 ;  /* 0x000000161112723e */ /* 0x000fe200000000ff */
[----:B------:R-:W-:Y:S01]  /*4b50*/  FADD R8, R8, -1 ;  /* 0xbf80000008087421 */ /* 0x000fe20000000000 */
[----:B------:R-:W-:Y:S01]  /*4b60*/  F2FP.PACK_AB R17, R11, R12 ;  /* 0x0000000c0b11723e */ /* 0x000fe200000000ff */
[----:B------:R-:W-:Y:S01]  /*4b70*/  STS.64 [R28+0x100], R26 ;  /* 0x0001001a1c007388 */ /* 0x000fe20000000a00 */
[----:B------:R-:W-:Y:S01]  /*4b80*/  LOP3.LUT R22, R28, 0x40, RZ, 0x3c, !PT ;  /* 0x000000401c167812 */ /* 0x000fe200078e3cff */
[----:B------:R-:W-:Y:S01]  /*4b90*/  FADD R12, R9, -1 ;  /* 0xbf800000090c7421 */ /* 0x000fe20000000000 */
[----:B------:R-:W-:Y:S01]  /*4ba0*/  F2FP.PACK_AB R16, R15, R20 ;  /* 0x000000140f10723e */ /* 0x000fe200000000ff */
[----:B------:R-:W-:Y:S01]  /*4bb0*/  IMAD.SHL.U32 R20, R0, 0x4, RZ ;  /* 0x0000000400147824 */ /* 0x000fe200078e00ff */
[----:B------:R-:W-:Y:S01]  /*4bc0*/  MOV R11, 0x3dc6b27f ;  /* 0x3dc6b27f000b7802 */ /* 0x000fe20000000f00 */
[----:B------:R-:W-:Y:S01]  /*4bd0*/  STS.64 [R22+0x400], R18 ;  /* 0x0004001216007388 */ /* 0x000fe20000000a00 */
[----:B------:R-:W-:Y:S01]  /*4be0*/  SHF.R.U32.HI R15, RZ, 0x1, R0 ;  /* 0x00000001ff0f7819 */ /* 0x000fe20000011600 */
[----:B------:R-:W-:Y:S01]  /*4bf0*/  IMAD.HI R0, R23, 0x2, RZ ;  /* 0x0000000217007827 */ /* 0x000fe200078e02ff */
[----:B------:R-:W-:Y:S01]  /*4c00*/  LOP3.LUT R20, R20, 0x40, RZ, 0xc0, !PT ;  /* 0x0000004014147812 */ /* 0x000fe200078ec0ff */
[----:B------:R0:W-:Y:S02]  /*4c10*/  STS.64 [R22+0x500], R16 ;  /* 0x0005001016007388 */ /* 0x0001e40000000a00 */
[----:B------:R-:W-:-:S02]  /*4c20*/  FFMA.FTZ R9, R8, R11, -0.16845393180847167969 ;  /* 0xbe2c7f3008097423 */ /* 0x000fc4000001000b */
[----:B------:R-:W-:Y:S01]  /*4c30*/  BAR.SYNC.DEFER_BLOCKING 0x0 ;  /* 0x0000000000007b1d */ /* 0x000fe20000010000 */
[----:B------:R-:W-:Y:S02]  /*4c40*/  FFMA.FTZ R11, R12, R11, -0.16845393180847167969 ;  /* 0xbe2c7f300c0b7423 */ /* 0x000fe4000001000b */
[----:B------:R-:W-:Y:S02]  /*4c50*/  FFMA.FTZ R9, R8, R9, 0.1716887056827545166 ;  /* 0x3e2fcf2a08097423 */ /* 0x000fe40000010009 */
[----:B------:R-:W-:Y:S02]  /*4c60*/  FFMA.FTZ R11, R12, R11, 0.1716887056827545166 ;  /* 0x3e2fcf2a0c0b7423 */ /* 0x000fe4000001000b */
[----:B------:R-:W-:Y:S01]  /*4c70*/  FFMA.FTZ R9, R8, R9, -0.17900948226451873779 ;  /* 0xbe374e4308097423 */ /* 0x000fe20000010009 */
[----:B0-----:R-:W-:Y:S01]  /*4c80*/  LOP3.LUT R17, R15, 0x4, RZ, 0xc0, !PT ;  /* 0x000000040f117812 */ /* 0x001fe200078ec0ff */
[----:B------:R-:W-:Y:S01]  /*4c90*/  FFMA.FTZ R13, R12, R11, -0.17900948226451873779 ;  /* 0xbe374e430c0d7423 */ /* 0x000fe2000001000b */
[----:B------:R-:W-:Y:S01]  /*4ca0*/  IADD3.X R16, R0, c[0x0][0x17c], R21, P2, P3 ;  /* 0x00005f0000107a10 */ /* 0x000fe200017e6415 */
[----:B------:R-:W-:Y:S01]  /*4cb0*/  FFMA.FTZ R11, R8, R9, 0.20512372255325317383 ;  /* 0x3e520bf4080b7423 */ /* 0x000fe20000010009 */
[----:B------:R-:W-:Y:S01]  /*4cc0*/  FSEL R0, RZ, -23, P1 ;  /* 0xc1b80000ff007808 */ /* 0x000fe20000800000 */
[----:B------:R-:W-:Y:S01]  /*4cd0*/  FFMA.FTZ R13, R12, R13, 0.20512372255325317383 ;  /* 0x3e520bf40c0d7423 */ /* 0x000fe2000001000d */
[----:B------:R0:W1:Y:S01]  /*4ce0*/  I2F R9, R6 ;  /* 0x0000000600097306 */ /* 0x0000620000201400 */
[----:B------:R-:W-:Y:S01]  /*4cf0*/  FFMA.FTZ R11, R8, R11, -0.24046532809734344482 ;  /* 0xbe763c8b080b7423 */ /* 0x000fe2000001000b */
[----:B------:R-:W-:Y:S01]  /*4d00*/  ISETP.GE.U32.AND P1, PT, R31, 0x7f800000, PT ;  /* 0x7f8000001f00780c */ /* 0x000fe20003f26070 */
[----:B------:R-:W-:Y:S01]  /*4d10*/  FFMA.FTZ R13, R12, R13, -0.24046532809734344482 ;  /* 0xbe763c8b0c0d7423 */ /* 0x000fe2000001000d */
[----:B------:R-:W-:Y:S01]  /*4d20*/  ISETP.GE.U32.AND P2, PT, R33, 0x7f800000, PT ;  /* 0x7f8000002100780c */ /* 0x000fe20003f46070 */
[----:B------:R-:W-:Y:S01]  /*4d30*/  FFMA.FTZ R11, R8, R11, 0.28857114911079406738 ;  /* 0x3e93bf99080b7423 */ /* 0x000fe2000001000b */
[----:B------:R-:W-:Y:S01]  /*4d40*/  IADD3 R17, R20, R14, R17 ;  /* 0x0000000e14117210 */ /* 0x000fe20007ffe011 */
[----:B------:R-:W-:-:S02]  /*4d50*/  FFMA.FTZ R15, R12, R13, 0.28857114911079406738 ;  /* 0x3e93bf990c0f7423 */ /* 0x000fc4000001000d */
[----:B------:R-:W-:Y:S01]  /*4d60*/  FFMA.FTZ R11, R8, R11, -0.36067417263984680176 ;  /* 0xbeb8aa49080b7423 */ /* 0x000fe2000001000b */
[----:B------:R-:W2:Y:S01]  /*4d70*/  LDS.64 R28, [R29] ;  /* 0x000000001d1c7984 */ /* 0x000ea20000000a00 */
[----:B------:R-:W-:Y:S01]  /*4d80*/  FFMA.FTZ R15, R12, R15, -0.36067417263984680176 ;  /* 0xbeb8aa490c0f7423 */ /* 0x000fe2000001000f */
[----:B------:R3:W4:Y:S01]  /*4d90*/  I2F R13, R10 ;  /* 0x0000000a000d7306 */ /* 0x0007220000201400 */
[----:B------:R-:W-:Y:S01]  /*4da0*/  FFMA.FTZ R11, R8, R11, 0.48089820146560668945 ;  /* 0x3ef6384a080b7423 */ /* 0x000fe2000001000b */
[----:B0-----:R-:W-:Y:S01]  /*4db0*/  FSEL R6, RZ, -23, P0 ;  /* 0xc1b80000ff067808 */ /* 0x001fe20000000000 */
[----:B------:R-:W-:Y:S01]  /*4dc0*/  FFMA.FTZ R15, R12, R15, 0.48089820146560668945 ;  /* 0x3ef6384a0c0f7423 */ /* 0x000fe2000001000f */
[----:B------:R-:W-:Y:S01]  /*4dd0*/  FSETP.NEU.AND P0, PT, R31, RZ, PT ;  /* 0x000000ff1f00720b */ /* 0x000fe20003f0d000 */
[----:B------:R-:W-:Y:S02]  /*4de0*/  FFMA.FTZ R11, R8, R11, -0.72134751081466674805 ;  /* 0xbf38aa3b080b7423 */ /* 0x000fe4000001000b */
[----:B------:R-:W-:-:S02]  /*4df0*/  FFMA.FTZ R15, R12, R15, -0.72134751081466674805 ;  /* 0xbf38aa3b0c0f7423 */ /* 0x000fc4000001000f */
[----:B------:R-:W-:Y:S01]  /*4e00*/  FMUL R11, R8, R11 ;  /* 0x0000000b080b7220 */ /* 0x000fe20000400000 */
[----:B---3--:R-:W-:Y:S01]  /*4e10*/  @P2 MOV R10, 0x7f800000 ;  /* 0x7f800000000a2802 */ /* 0x008fe20000000f00 */
[----:B------:R-:W-:Y:S02]  /*4e20*/  FMUL R15, R12, R15 ;  /* 0x0000000f0c0f7220 */ /* 0x000fe40000400000 */
[C---:B------:R-:W-:Y:S02]  /*4e30*/  FMUL R11, R8.reuse, R11 ;  /* 0x0000000b080b7220 */ /* 0x040fe40000400000 */
[----:B-1----:R-:W-:Y:S02]  /*4e40*/  FFMA.FTZ R0, R9, 1.1920928955078125e-07, R0 ;  /* 0x3400000009007823 */ /* 0x002fe40000010000 */
[----:B------:R-:W-:Y:S02]  /*4e50*/  FFMA.FTZ R11, R8, 1.4426950216293334961, R11 ;  /* 0x3fb8aa3b080b7823 */ /* 0x000fe4000001000b */
[----:B------:R-:W-:-:S02]  /*4e60*/  IMAD R9, R4, c[0x0][0x1c8], RZ ;  /* 0x0000720004097a24 */ /* 0x000fc400078e02ff */
[----:B------:R-:W-:Y:S02]  /*4e70*/  IMAD.MOV.U32 R8, RZ, RZ, c[0x0][0x1c8] ;  /* 0x00007200ff087624 */ /* 0x000fe400078e00ff */
[----:B------:R-:W-:Y:S02]  /*4e80*/  FMUL R15, R12, R15 ;  /* 0x0000000f0c0f7220 */ /* 0x000fe40000400000 */
[----:B------:R-:W-:Y:S02]  /*4e90*/  @P1 IMAD.MOV.U32 R4, RZ, RZ, 0x7f800000 ;  /* 0x7f800000ff041424 */ /* 0x000fe400078e00ff */
[----:B------:R-:W-:Y:S02]  /*4ea0*/  FADD R0, R0, R11 ;  /* 0x0000000b00007221 */ /* 0x000fe40000000000 */
[----:B------:R-:W-:Y:S02]  /*4eb0*/  IMAD R11, R8, 0x8, R9 ;  /* 0x00000008080b7824 */ /* 0x000fe400078e0209 */
[----:B----4-:R-:W-:-:S02]  /*4ec0*/  FFMA.FTZ R6, R13, 1.1920928955078125e-07, R6 ;  /* 0x340000000d067823 */ /* 0x010fc40000010006 */
[----:B------:R-:W-:Y:S02]  /*4ed0*/  FFMA.FTZ R15, R12, 1.4426950216293334961, R15 ;  /* 0x3fb8aa3b0c0f7823 */ /* 0x000fe4000001000f */
[----:B------:R-:W-:Y:S01]  /*4ee0*/  @P1 FFMA.FTZ R0, R31, R4, +INF ;  /* 0x7f8000001f001423 */ /* 0x000fe20000010004 */
[----:B------:R-:W-:Y:S01]  /*4ef0*/  LEA R4, P1, R9, R30, 0x1 ;  /* 0x0000001e09047211 */ /* 0x000fe200078208ff */
[----:B------:R-:W-:Y:S02]  /*4f00*/  IMAD R13, R8, 0x8, R11 ;  /* 0x00000008080d7824 */ /* 0x000fe400078e020b */
[----:B------:R-:W-:Y:S01]  /*4f10*/  FADD R6, R6, R15 ;  /* 0x0000000f06067221 */ /* 0x000fe20000000000 */
[----:B------:R-:W-:Y:S01]  /*4f20*/  FSEL R15, R0, -INF , P0 ;  /* 0xff800000000f7808 */ /* 0x000fe20000000000 */
[----:B------:R-:W-:Y:S01]  /*4f30*/  IMAD R14, R5, c[0x0][0x1c8], RZ ;  /* 0x00007200050e7a24 */ /* 0x000fe200078e02ff */
[----:B------:R-:W-:Y:S01]  /*4f40*/  LEA.HI.X.SX32 R5, R9, R16, 0x1, P1 ;  /* 0x0000001009057211 */ /* 0x000fe200008f0eff */
[C---:B------:R-:W-:Y:S01]  /*4f50*/  @P2 FFMA.FTZ R6, R33.reuse, R10, +INF ;  /* 0x7f80000021062423 */ /* 0x040fe2000001000a */
[----:B------:R-:W-:Y:S01]  /*4f60*/  FSETP.NEU.AND P1, PT, R33, RZ, PT ;  /* 0x000000ff2100720b */ /* 0x000fe20003f2d000 */
[----:B------:R-:W-:Y:S01]  /*4f70*/  FFMA R52, R15, 0.69314718246459960938, R52 ;  /* 0x3f3172180f347823 */ /* 0x000fe20000000034 */
[-C--:B------:R-:W-:Y:S01]  /*4f80*/  LEA R8, P2, R11, R30.reuse, 0x1 ;  /* 0x0000001e0b087211 */ /* 0x080fe200078408ff */
[----:B--2---:R0:W-:Y:S01]  /*4f90*/  STG.E.U16 [R4.64], R28 ;  /* 0x0000001c04007986 */ /* 0x0041e2000c101506 */
[----:B------:R-:W-:-:S02]  /*4fa0*/  LEA R10, P3, R13, R30, 0x1 ;  /* 0x0000001e0d0a7211 */ /* 0x000fc400078608ff */
[----:B------:R-:W-:Y:S02]  /*4fb0*/  LEA R12, P5, R14, R30, 0x1 ;  /* 0x0000001e0e0c7211 */ /* 0x000fe400078a08ff */
[----:B------:R-:W-:Y:S02]  /*4fc0*/  FSEL R6, R6, -INF , P1 ;  /* 0xff80000006067808 */ /* 0x000fe40000800000 */
[-C--:B------:R-:W-:Y:S02]  /*4fd0*/  LEA.HI.X.SX32 R9, R11, R16.reuse, 0x1, P2 ;  /* 0x000000100b097211 */ /* 0x080fe400010f0eff */
[-C--:B------:R-:W-:Y:S01]  /*4fe0*/  LEA.HI.X.SX32 R11, R13, R16.reuse, 0x1, P3 ;  /* 0x000000100d0b7211 */ /* 0x080fe200018f0eff */
[----:B------:R-:W-:Y:S01]  /*4ff0*/  FFMA R53, R6, 0.69314718246459960938, R57 ;  /* 0x3f31721806357823 */ /* 0x000fe20000000039 */
[----:B------:R-:W-:Y:S02]  /*5000*/  LEA.HI.X.SX32 R13, R14, R16, 0x1, P5 ;  /* 0x000000100e0d7211 */ /* 0x000fe400028f0eff */
[----:B------:R-:W-:-:S02]  /*5010*/  PRMT R14, R28, 0x7632, R14 ;  /* 0x000076321c0e7816 */ /* 0x000fc4000000000e */
[----:B------:R-:W-:-:S03]  /*5020*/  PRMT R6, R29, 0x7632, R6 ;  /* 0x000076321d067816 */ /* 0x000fc60000000006 */
[----:B------:R0:W-:Y:S04]  /*5030*/  STG.E.U16 [R8.64], R14 ;  /* 0x0000000e08007986 */ /* 0x0001e8000c101506 */
[----:B------:R0:W-:Y:S04]  /*5040*/  STG.E.U16 [R10.64], R29 ;  /* 0x0000001d0a007986 */ /* 0x0001e8000c101506 */
[----:B------:R0:W-:Y:S04]  /*5050*/  STG.E.U16 [R12.64], R6 ;  /* 0x000000060c007986 */ /* 0x0001e8000c101506 */
[----:B------:R-:W-:Y:S06]  /*5060*/  BAR.SYNC.DEFER_BLOCKING 0x0 ;  /* 0x0000000000007b1d */ /* 0x000fec0000010000 */
[----:B------:R0:W-:Y:S04]  /*5070*/  STS.64 [R7], R52 ;  /* 0x0000003407007388 */ /* 0x0001e80000000a00 */
[----:B------:R-:W-:Y:S06]  /*5080*/  BAR.SYNC.DEFER_BLOCKING 0x0 ;  /* 0x0000000000007b1d */ /* 0x000fec0000010000 */
[----:B------:R-:W-:Y:S05]  /*5090*/  @P4 EXIT ;  /* 0x000000000000494d */ /* 0x000fea0003800000 */
[----:B0-----:R-:W0:Y:S01]  /*50a0*/  LDS R17, [R17] ;  /* 0x0000000011117984 */ /* 0x001e220000000800 */
[----:B------:R-:W-:-:S02]  /*50b0*/  IMAD R2, R2, c[0x0][0x1cc], RZ ;  /* 0x0000730002027a24 */ /* 0x000fc400078e02ff */
[C---:B------:R-:W-:Y:S02]  /*50c0*/  IMAD.SHL.U32 R5, R3.reuse, 0x4, RZ ;  /* 0x0000000403057824 */ /* 0x040fe400078e00ff */
[----:B------:R-:W-:Y:S02]  /*50d0*/  IMAD.SHL.U32 R0, R2, 0x4, RZ ;  /* 0x0000000402007824 */ /* 0x000fe400078e00ff */
[----:B------:R-:W-:-:S04]  /*50e0*/  IMAD.HI R4, R3, 0x4, RZ ;  /* 0x0000000403047827 */ /* 0x000fc800078e02ff */
[----:B------:R-:W-:Y:S01]  /*50f0*/  IMAD.HI R3, R2, 0x4, RZ ;  /* 0x0000000402037827 */ /* 0x000fe200078e02ff */
[----:B------:R-:W-:-:S04]  /*5100*/  IADD3 R2, P0, P1, R5, c[0x0][0x180], R0 ;  /* 0x0000600005027a10 */ /* 0x000fc8000791e000 */
[----:B------:R-:W-:-:S05]  /*5110*/  IADD3.X R3, R4, c[0x0][0x184], R3, P0, P1 ;  /* 0x0000610004037a10 */ /* 0x000fca00007e2403 */
[----:B0-----:R-:W-:Y:S01]  /*5120*/  STG.E [R2.64], R17 ;  /* 0x0000001102007986 */ /* 0x001fe2000c101906 */
[----:B------:R-:W-:Y:S05]  /*5130*/  EXIT ;  /* 0x000000000000794d */ /* 0x000fea0003800000 */
.L_x_2:
[----:B------:R-:W-:-:S00]  /*5140*/  BRA `(.L_x_2) ;  /* 0xfffffff000007947 */ /* 0x000fc0000383ffff */
[----:B------:R-:W-:-:S00]  /*5150*/  NOP ;  /* 0x0000000000007918 */ /* 0x000fc00000000000 */
        /* <DEDUP_REMOVED lines=10> */
.L_x_3:


//--------------------- .nv.global.init           --------------------------
	.section	.nv.global.init,"aw",@progbits
.nv.global.init:
	.type		_$_str,@object
	.size		_$_str,(.L_0 - _$_str)
_$_str:
        /*0000*/ 	.byte	0x5f, 0x5f, 0x43, 0x55, 0x44, 0x41, 0x5f, 0x46, 0x54, 0x5a, 0x00
.L_0:


//--------------------- .nv.shared.attn_fwd       --------------------------
	.section	.nv.shared.attn_fwd,"aw",@nobits
	.sectionflags	@""
	.align	16
